//
// Generated by NVIDIA NVVM Compiler
//
// Compiler Build ID: CL-36424714
// Cuda compilation tools, release 13.0, V13.0.88
// Based on NVVM 20.0.0
//

.version 9.0
.target sm_100
.address_size 64

	// .globl	_Z15specDFAMatchingiiiPiPcS_ii

.visible .entry _Z15specDFAMatchingiiiPiPcS_ii(
	.param .u32 _Z15specDFAMatchingiiiPiPcS_ii_param_0,
	.param .u32 _Z15specDFAMatchingiiiPiPcS_ii_param_1,
	.param .u32 _Z15specDFAMatchingiiiPiPcS_ii_param_2,
	.param .u64 .ptr .align 1 _Z15specDFAMatchingiiiPiPcS_ii_param_3,
	.param .u64 .ptr .align 1 _Z15specDFAMatchingiiiPiPcS_ii_param_4,
	.param .u64 .ptr .align 1 _Z15specDFAMatchingiiiPiPcS_ii_param_5,
	.param .u32 _Z15specDFAMatchingiiiPiPcS_ii_param_6,
	.param .u32 _Z15specDFAMatchingiiiPiPcS_ii_param_7
)
{
	.reg .pred 	%p<23>;
	.reg .b32 	%r<312>;
	.reg .b64 	%rd<205>;

	ld.param.u32 	%r32, [_Z15specDFAMatchingiiiPiPcS_ii_param_1];
	ld.param.u32 	%r33, [_Z15specDFAMatchingiiiPiPcS_ii_param_2];
	ld.param.u64 	%rd42, [_Z15specDFAMatchingiiiPiPcS_ii_param_3];
	ld.param.u64 	%rd43, [_Z15specDFAMatchingiiiPiPcS_ii_param_4];
	ld.param.u64 	%rd41, [_Z15specDFAMatchingiiiPiPcS_ii_param_5];
	ld.param.u32 	%r34, [_Z15specDFAMatchingiiiPiPcS_ii_param_6];
	ld.param.u32 	%r35, [_Z15specDFAMatchingiiiPiPcS_ii_param_7];
	cvta.to.global.u64 	%rd1, %rd41;
	cvta.to.global.u64 	%rd2, %rd42;
	cvta.to.global.u64 	%rd3, %rd43;
	mov.u32 	%r36, %tid.x;
	mov.u32 	%r37, %ctaid.x;
	mov.u32 	%r38, %ntid.x;
	mad.lo.s32 	%r1, %r37, %r38, %r36;
	setp.ge.u32 	%p1, %r1, %r35;
	@%p1 bra 	$L__BB0_32;
	setp.ne.s32 	%p2, %r1, 0;
	@%p2 bra 	$L__BB0_15;
	ld.param.u32 	%r294, [_Z15specDFAMatchingiiiPiPcS_ii_param_0];
	add.s32 	%r166, %r294, %r35;
	add.s32 	%r167, %r166, -1;
	div.s32 	%r168, %r33, %r167;
	mul.lo.s32 	%r169, %r168, %r294;
	max.u32 	%r170, %r169, 1;
	cvt.s64.s32 	%rd4, %r170;
	setp.lt.u32 	%p15, %r169, 16;
	mov.b64 	%rd195, 0;
	mov.u32 	%r303, %r34;
	@%p15 bra 	$L__BB0_5;
	and.b64  	%rd195, %rd4, -16;
	add.s64 	%rd192, %rd3, 7;
	mov.u64 	%rd193, %rd195;
	mov.u32 	%r303, %r34;
$L__BB0_4:
	.pragma "nounroll";
	ld.global.s8 	%r171, [%rd192+-7];
	mad.lo.s32 	%r172, %r303, %r32, %r171;
	add.s32 	%r173, %r172, -48;
	mul.wide.s32 	%rd125, %r173, 4;
	add.s64 	%rd126, %rd2, %rd125;
	ld.global.u32 	%r174, [%rd126];
	ld.global.s8 	%r175, [%rd192+-6];
	mad.lo.s32 	%r176, %r174, %r32, %r175;
	add.s32 	%r177, %r176, -48;
	mul.wide.s32 	%rd127, %r177, 4;
	add.s64 	%rd128, %rd2, %rd127;
	ld.global.u32 	%r178, [%rd128];
	ld.global.s8 	%r179, [%rd192+-5];
	mad.lo.s32 	%r180, %r178, %r32, %r179;
	add.s32 	%r181, %r180, -48;
	mul.wide.s32 	%rd129, %r181, 4;
	add.s64 	%rd130, %rd2, %rd129;
	ld.global.u32 	%r182, [%rd130];
	ld.global.s8 	%r183, [%rd192+-4];
	mad.lo.s32 	%r184, %r182, %r32, %r183;
	add.s32 	%r185, %r184, -48;
	mul.wide.s32 	%rd131, %r185, 4;
	add.s64 	%rd132, %rd2, %rd131;
	ld.global.u32 	%r186, [%rd132];
	ld.global.s8 	%r187, [%rd192+-3];
	mad.lo.s32 	%r188, %r186, %r32, %r187;
	add.s32 	%r189, %r188, -48;
	mul.wide.s32 	%rd133, %r189, 4;
	add.s64 	%rd134, %rd2, %rd133;
	ld.global.u32 	%r190, [%rd134];
	ld.global.s8 	%r191, [%rd192+-2];
	mad.lo.s32 	%r192, %r190, %r32, %r191;
	add.s32 	%r193, %r192, -48;
	mul.wide.s32 	%rd135, %r193, 4;
	add.s64 	%rd136, %rd2, %rd135;
	ld.global.u32 	%r194, [%rd136];
	ld.global.s8 	%r195, [%rd192+-1];
	mad.lo.s32 	%r196, %r194, %r32, %r195;
	add.s32 	%r197, %r196, -48;
	mul.wide.s32 	%rd137, %r197, 4;
	add.s64 	%rd138, %rd2, %rd137;
	ld.global.u32 	%r198, [%rd138];
	ld.global.s8 	%r199, [%rd192];
	mad.lo.s32 	%r200, %r198, %r32, %r199;
	add.s32 	%r201, %r200, -48;
	mul.wide.s32 	%rd139, %r201, 4;
	add.s64 	%rd140, %rd2, %rd139;
	ld.global.u32 	%r202, [%rd140];
	ld.global.s8 	%r203, [%rd192+1];
	mad.lo.s32 	%r204, %r202, %r32, %r203;
	add.s32 	%r205, %r204, -48;
	mul.wide.s32 	%rd141, %r205, 4;
	add.s64 	%rd142, %rd2, %rd141;
	ld.global.u32 	%r206, [%rd142];
	ld.global.s8 	%r207, [%rd192+2];
	mad.lo.s32 	%r208, %r206, %r32, %r207;
	add.s32 	%r209, %r208, -48;
	mul.wide.s32 	%rd143, %r209, 4;
	add.s64 	%rd144, %rd2, %rd143;
	ld.global.u32 	%r210, [%rd144];
	ld.global.s8 	%r211, [%rd192+3];
	mad.lo.s32 	%r212, %r210, %r32, %r211;
	add.s32 	%r213, %r212, -48;
	mul.wide.s32 	%rd145, %r213, 4;
	add.s64 	%rd146, %rd2, %rd145;
	ld.global.u32 	%r214, [%rd146];
	ld.global.s8 	%r215, [%rd192+4];
	mad.lo.s32 	%r216, %r214, %r32, %r215;
	add.s32 	%r217, %r216, -48;
	mul.wide.s32 	%rd147, %r217, 4;
	add.s64 	%rd148, %rd2, %rd147;
	ld.global.u32 	%r218, [%rd148];
	ld.global.s8 	%r219, [%rd192+5];
	mad.lo.s32 	%r220, %r218, %r32, %r219;
	add.s32 	%r221, %r220, -48;
	mul.wide.s32 	%rd149, %r221, 4;
	add.s64 	%rd150, %rd2, %rd149;
	ld.global.u32 	%r222, [%rd150];
	ld.global.s8 	%r223, [%rd192+6];
	mad.lo.s32 	%r224, %r222, %r32, %r223;
	add.s32 	%r225, %r224, -48;
	mul.wide.s32 	%rd151, %r225, 4;
	add.s64 	%rd152, %rd2, %rd151;
	ld.global.u32 	%r226, [%rd152];
	ld.global.s8 	%r227, [%rd192+7];
	mad.lo.s32 	%r228, %r226, %r32, %r227;
	add.s32 	%r229, %r228, -48;
	mul.wide.s32 	%rd153, %r229, 4;
	add.s64 	%rd154, %rd2, %rd153;
	ld.global.u32 	%r230, [%rd154];
	ld.global.s8 	%r231, [%rd192+8];
	mad.lo.s32 	%r232, %r230, %r32, %r231;
	add.s32 	%r233, %r232, -48;
	mul.wide.s32 	%rd155, %r233, 4;
	add.s64 	%rd156, %rd2, %rd155;
	ld.global.u32 	%r303, [%rd156];
	add.s64 	%rd193, %rd193, -16;
	add.s64 	%rd192, %rd192, 16;
	setp.ne.s64 	%p16, %rd193, 0;
	@%p16 bra 	$L__BB0_4;
$L__BB0_5:
	cvt.u32.u64 	%r234, %rd4;
	and.b32  	%r235, %r234, 15;
	setp.eq.s32 	%p17, %r235, 0;
	@%p17 bra 	$L__BB0_14;
	and.b64  	%rd157, %rd4, 15;
	add.s64 	%rd158, %rd157, -1;
	setp.lt.u64 	%p18, %rd158, 7;
	@%p18 bra 	$L__BB0_8;
	add.s64 	%rd159, %rd3, %rd195;
	ld.global.s8 	%r237, [%rd159];
	mad.lo.s32 	%r238, %r303, %r32, %r237;
	add.s32 	%r239, %r238, -48;
	mul.wide.s32 	%rd160, %r239, 4;
	add.s64 	%rd161, %rd2, %rd160;
	ld.global.u32 	%r240, [%rd161];
	ld.global.s8 	%r241, [%rd159+1];
	mad.lo.s32 	%r242, %r240, %r32, %r241;
	add.s32 	%r243, %r242, -48;
	mul.wide.s32 	%rd162, %r243, 4;
	add.s64 	%rd163, %rd2, %rd162;
	ld.global.u32 	%r244, [%rd163];
	ld.global.s8 	%r245, [%rd159+2];
	mad.lo.s32 	%r246, %r244, %r32, %r245;
	add.s32 	%r247, %r246, -48;
	mul.wide.s32 	%rd164, %r247, 4;
	add.s64 	%rd165, %rd2, %rd164;
	ld.global.u32 	%r248, [%rd165];
	ld.global.s8 	%r249, [%rd159+3];
	mad.lo.s32 	%r250, %r248, %r32, %r249;
	add.s32 	%r251, %r250, -48;
	mul.wide.s32 	%rd166, %r251, 4;
	add.s64 	%rd167, %rd2, %rd166;
	ld.global.u32 	%r252, [%rd167];
	ld.global.s8 	%r253, [%rd159+4];
	mad.lo.s32 	%r254, %r252, %r32, %r253;
	add.s32 	%r255, %r254, -48;
	mul.wide.s32 	%rd168, %r255, 4;
	add.s64 	%rd169, %rd2, %rd168;
	ld.global.u32 	%r256, [%rd169];
	ld.global.s8 	%r257, [%rd159+5];
	mad.lo.s32 	%r258, %r256, %r32, %r257;
	add.s32 	%r259, %r258, -48;
	mul.wide.s32 	%rd170, %r259, 4;
	add.s64 	%rd171, %rd2, %rd170;
	ld.global.u32 	%r260, [%rd171];
	ld.global.s8 	%r261, [%rd159+6];
	mad.lo.s32 	%r262, %r260, %r32, %r261;
	add.s32 	%r263, %r262, -48;
	mul.wide.s32 	%rd172, %r263, 4;
	add.s64 	%rd173, %rd2, %rd172;
	ld.global.u32 	%r264, [%rd173];
	ld.global.s8 	%r265, [%rd159+7];
	mad.lo.s32 	%r266, %r264, %r32, %r265;
	add.s32 	%r267, %r266, -48;
	mul.wide.s32 	%rd174, %r267, 4;
	add.s64 	%rd175, %rd2, %rd174;
	add.s64 	%rd195, %rd195, 8;
	ld.global.u32 	%r303, [%rd175];
$L__BB0_8:
	and.b32  	%r269, %r234, 7;
	setp.eq.s32 	%p19, %r269, 0;
	@%p19 bra 	$L__BB0_14;
	and.b64  	%rd176, %rd4, 7;
	add.s64 	%rd177, %rd176, -1;
	setp.lt.u64 	%p20, %rd177, 3;
	@%p20 bra 	$L__BB0_11;
	add.s64 	%rd178, %rd3, %rd195;
	ld.global.s8 	%r271, [%rd178];
	mad.lo.s32 	%r272, %r303, %r32, %r271;
	add.s32 	%r273, %r272, -48;
	mul.wide.s32 	%rd179, %r273, 4;
	add.s64 	%rd180, %rd2, %rd179;
	ld.global.u32 	%r274, [%rd180];
	ld.global.s8 	%r275, [%rd178+1];
	mad.lo.s32 	%r276, %r274, %r32, %r275;
	add.s32 	%r277, %r276, -48;
	mul.wide.s32 	%rd181, %r277, 4;
	add.s64 	%rd182, %rd2, %rd181;
	ld.global.u32 	%r278, [%rd182];
	ld.global.s8 	%r279, [%rd178+2];
	mad.lo.s32 	%r280, %r278, %r32, %r279;
	add.s32 	%r281, %r280, -48;
	mul.wide.s32 	%rd183, %r281, 4;
	add.s64 	%rd184, %rd2, %rd183;
	ld.global.u32 	%r282, [%rd184];
	ld.global.s8 	%r283, [%rd178+3];
	mad.lo.s32 	%r284, %r282, %r32, %r283;
	add.s32 	%r285, %r284, -48;
	mul.wide.s32 	%rd185, %r285, 4;
	add.s64 	%rd186, %rd2, %rd185;
	add.s64 	%rd195, %rd195, 4;
	ld.global.u32 	%r303, [%rd186];
$L__BB0_11:
	and.b32  	%r287, %r234, 3;
	setp.eq.s32 	%p21, %r287, 0;
	@%p21 bra 	$L__BB0_14;
	add.s64 	%rd198, %rd3, %rd195;
	and.b64  	%rd197, %rd4, 3;
$L__BB0_13:
	.pragma "nounroll";
	ld.global.s8 	%r288, [%rd198];
	mad.lo.s32 	%r289, %r303, %r32, %r288;
	add.s32 	%r290, %r289, -48;
	mul.wide.s32 	%rd187, %r290, 4;
	add.s64 	%rd188, %rd2, %rd187;
	ld.global.u32 	%r303, [%rd188];
	add.s64 	%rd198, %rd198, 1;
	add.s64 	%rd197, %rd197, -1;
	setp.ne.s64 	%p22, %rd197, 0;
	@%p22 bra 	$L__BB0_13;
$L__BB0_14:
	mul.wide.u32 	%rd189, %r34, 4;
	add.s64 	%rd190, %rd1, %rd189;
	st.global.u32 	[%rd190], %r303;
	bra.uni 	$L__BB0_32;
$L__BB0_15:
	ld.param.u32 	%r291, [_Z15specDFAMatchingiiiPiPcS_ii_param_0];
	add.s32 	%r39, %r291, -1;
	add.s32 	%r40, %r39, %r35;
	div.s32 	%r15, %r33, %r40;
	add.s32 	%r41, %r39, %r1;
	mul.lo.s32 	%r42, %r15, %r41;
	cvt.u64.u32 	%rd22, %r42;
	setp.eq.s32 	%p3, %r291, 0;
	@%p3 bra 	$L__BB0_32;
	ld.param.u32 	%r292, [_Z15specDFAMatchingiiiPiPcS_ii_param_0];
	cvt.s64.s32 	%rd45, %r15;
	mul.lo.s32 	%r43, %r1, %r292;
	cvt.u64.u32 	%rd23, %r43;
	add.s64 	%rd46, %rd45, %rd22;
	add.s64 	%rd47, %rd22, 1;
	max.u64 	%rd48, %rd46, %rd47;
	sub.s64 	%rd49, %rd48, %rd22;
	and.b64  	%rd24, %rd49, 15;
	and.b64  	%rd25, %rd49, 7;
	sub.s64 	%rd26, %rd22, %rd48;
	and.b64  	%rd27, %rd49, -16;
	and.b64  	%rd28, %rd49, 3;
	mov.b64 	%rd199, 0;
$L__BB0_17:
	cvt.s64.s32 	%rd50, %r15;
	neg.s64 	%rd51, %rd50;
	setp.lt.u64 	%p4, %rd51, %rd22;
	cvt.u32.u64 	%r311, %rd199;
	@%p4 bra 	$L__BB0_31;
	setp.gt.u64 	%p5, %rd26, -16;
	mov.u64 	%rd202, %rd22;
	@%p5 bra 	$L__BB0_21;
	mov.u64 	%rd200, %rd27;
	mov.u64 	%rd202, %rd22;
$L__BB0_20:
	.pragma "nounroll";
	add.s64 	%rd52, %rd3, %rd202;
	ld.global.s8 	%r45, [%rd52];
	mad.lo.s32 	%r46, %r311, %r32, %r45;
	add.s32 	%r47, %r46, -48;
	mul.wide.s32 	%rd53, %r47, 4;
	add.s64 	%rd54, %rd2, %rd53;
	ld.global.u32 	%r48, [%rd54];
	ld.global.s8 	%r49, [%rd52+1];
	mad.lo.s32 	%r50, %r48, %r32, %r49;
	add.s32 	%r51, %r50, -48;
	mul.wide.s32 	%rd55, %r51, 4;
	add.s64 	%rd56, %rd2, %rd55;
	ld.global.u32 	%r52, [%rd56];
	ld.global.s8 	%r53, [%rd52+2];
	mad.lo.s32 	%r54, %r52, %r32, %r53;
	add.s32 	%r55, %r54, -48;
	mul.wide.s32 	%rd57, %r55, 4;
	add.s64 	%rd58, %rd2, %rd57;
	ld.global.u32 	%r56, [%rd58];
	ld.global.s8 	%r57, [%rd52+3];
	mad.lo.s32 	%r58, %r56, %r32, %r57;
	add.s32 	%r59, %r58, -48;
	mul.wide.s32 	%rd59, %r59, 4;
	add.s64 	%rd60, %rd2, %rd59;
	ld.global.u32 	%r60, [%rd60];
	ld.global.s8 	%r61, [%rd52+4];
	mad.lo.s32 	%r62, %r60, %r32, %r61;
	add.s32 	%r63, %r62, -48;
	mul.wide.s32 	%rd61, %r63, 4;
	add.s64 	%rd62, %rd2, %rd61;
	ld.global.u32 	%r64, [%rd62];
	ld.global.s8 	%r65, [%rd52+5];
	mad.lo.s32 	%r66, %r64, %r32, %r65;
	add.s32 	%r67, %r66, -48;
	mul.wide.s32 	%rd63, %r67, 4;
	add.s64 	%rd64, %rd2, %rd63;
	ld.global.u32 	%r68, [%rd64];
	ld.global.s8 	%r69, [%rd52+6];
	mad.lo.s32 	%r70, %r68, %r32, %r69;
	add.s32 	%r71, %r70, -48;
	mul.wide.s32 	%rd65, %r71, 4;
	add.s64 	%rd66, %rd2, %rd65;
	ld.global.u32 	%r72, [%rd66];
	ld.global.s8 	%r73, [%rd52+7];
	mad.lo.s32 	%r74, %r72, %r32, %r73;
	add.s32 	%r75, %r74, -48;
	mul.wide.s32 	%rd67, %r75, 4;
	add.s64 	%rd68, %rd2, %rd67;
	ld.global.u32 	%r76, [%rd68];
	ld.global.s8 	%r77, [%rd52+8];
	mad.lo.s32 	%r78, %r76, %r32, %r77;
	add.s32 	%r79, %r78, -48;
	mul.wide.s32 	%rd69, %r79, 4;
	add.s64 	%rd70, %rd2, %rd69;
	ld.global.u32 	%r80, [%rd70];
	ld.global.s8 	%r81, [%rd52+9];
	mad.lo.s32 	%r82, %r80, %r32, %r81;
	add.s32 	%r83, %r82, -48;
	mul.wide.s32 	%rd71, %r83, 4;
	add.s64 	%rd72, %rd2, %rd71;
	ld.global.u32 	%r84, [%rd72];
	ld.global.s8 	%r85, [%rd52+10];
	mad.lo.s32 	%r86, %r84, %r32, %r85;
	add.s32 	%r87, %r86, -48;
	mul.wide.s32 	%rd73, %r87, 4;
	add.s64 	%rd74, %rd2, %rd73;
	ld.global.u32 	%r88, [%rd74];
	ld.global.s8 	%r89, [%rd52+11];
	mad.lo.s32 	%r90, %r88, %r32, %r89;
	add.s32 	%r91, %r90, -48;
	mul.wide.s32 	%rd75, %r91, 4;
	add.s64 	%rd76, %rd2, %rd75;
	ld.global.u32 	%r92, [%rd76];
	ld.global.s8 	%r93, [%rd52+12];
	mad.lo.s32 	%r94, %r92, %r32, %r93;
	add.s32 	%r95, %r94, -48;
	mul.wide.s32 	%rd77, %r95, 4;
	add.s64 	%rd78, %rd2, %rd77;
	ld.global.u32 	%r96, [%rd78];
	ld.global.s8 	%r97, [%rd52+13];
	mad.lo.s32 	%r98, %r96, %r32, %r97;
	add.s32 	%r99, %r98, -48;
	mul.wide.s32 	%rd79, %r99, 4;
	add.s64 	%rd80, %rd2, %rd79;
	ld.global.u32 	%r100, [%rd80];
	ld.global.s8 	%r101, [%rd52+14];
	mad.lo.s32 	%r102, %r100, %r32, %r101;
	add.s32 	%r103, %r102, -48;
	mul.wide.s32 	%rd81, %r103, 4;
	add.s64 	%rd82, %rd2, %rd81;
	ld.global.u32 	%r104, [%rd82];
	ld.global.s8 	%r105, [%rd52+15];
	mad.lo.s32 	%r106, %r104, %r32, %r105;
	add.s32 	%r107, %r106, -48;
	mul.wide.s32 	%rd83, %r107, 4;
	add.s64 	%rd84, %rd2, %rd83;
	ld.global.u32 	%r311, [%rd84];
	add.s64 	%rd202, %rd202, 16;
	add.s64 	%rd200, %rd200, -16;
	setp.ne.s64 	%p6, %rd200, 0;
	@%p6 bra 	$L__BB0_20;
$L__BB0_21:
	setp.eq.s64 	%p7, %rd24, 0;
	@%p7 bra 	$L__BB0_31;
	add.s64 	%rd85, %rd24, -1;
	setp.lt.u64 	%p8, %rd85, 7;
	@%p8 bra 	$L__BB0_24;
	add.s64 	%rd86, %rd3, %rd202;
	ld.global.s8 	%r109, [%rd86];
	mad.lo.s32 	%r110, %r311, %r32, %r109;
	add.s32 	%r111, %r110, -48;
	mul.wide.s32 	%rd87, %r111, 4;
	add.s64 	%rd88, %rd2, %rd87;
	ld.global.u32 	%r112, [%rd88];
	ld.global.s8 	%r113, [%rd86+1];
	mad.lo.s32 	%r114, %r112, %r32, %r113;
	add.s32 	%r115, %r114, -48;
	mul.wide.s32 	%rd89, %r115, 4;
	add.s64 	%rd90, %rd2, %rd89;
	ld.global.u32 	%r116, [%rd90];
	ld.global.s8 	%r117, [%rd86+2];
	mad.lo.s32 	%r118, %r116, %r32, %r117;
	add.s32 	%r119, %r118, -48;
	mul.wide.s32 	%rd91, %r119, 4;
	add.s64 	%rd92, %rd2, %rd91;
	ld.global.u32 	%r120, [%rd92];
	ld.global.s8 	%r121, [%rd86+3];
	mad.lo.s32 	%r122, %r120, %r32, %r121;
	add.s32 	%r123, %r122, -48;
	mul.wide.s32 	%rd93, %r123, 4;
	add.s64 	%rd94, %rd2, %rd93;
	ld.global.u32 	%r124, [%rd94];
	ld.global.s8 	%r125, [%rd86+4];
	mad.lo.s32 	%r126, %r124, %r32, %r125;
	add.s32 	%r127, %r126, -48;
	mul.wide.s32 	%rd95, %r127, 4;
	add.s64 	%rd96, %rd2, %rd95;
	ld.global.u32 	%r128, [%rd96];
	ld.global.s8 	%r129, [%rd86+5];
	mad.lo.s32 	%r130, %r128, %r32, %r129;
	add.s32 	%r131, %r130, -48;
	mul.wide.s32 	%rd97, %r131, 4;
	add.s64 	%rd98, %rd2, %rd97;
	ld.global.u32 	%r132, [%rd98];
	ld.global.s8 	%r133, [%rd86+6];
	mad.lo.s32 	%r134, %r132, %r32, %r133;
	add.s32 	%r135, %r134, -48;
	mul.wide.s32 	%rd99, %r135, 4;
	add.s64 	%rd100, %rd2, %rd99;
	ld.global.u32 	%r136, [%rd100];
	ld.global.s8 	%r137, [%rd86+7];
	mad.lo.s32 	%r138, %r136, %r32, %r137;
	add.s32 	%r139, %r138, -48;
	mul.wide.s32 	%rd101, %r139, 4;
	add.s64 	%rd102, %rd2, %rd101;
	add.s64 	%rd202, %rd202, 8;
	ld.global.u32 	%r311, [%rd102];
$L__BB0_24:
	setp.eq.s64 	%p9, %rd25, 0;
	@%p9 bra 	$L__BB0_31;
	add.s64 	%rd103, %rd25, -1;
	setp.lt.u64 	%p10, %rd103, 3;
	@%p10 bra 	$L__BB0_27;
	add.s64 	%rd104, %rd3, %rd202;
	ld.global.s8 	%r141, [%rd104];
	mad.lo.s32 	%r142, %r311, %r32, %r141;
	add.s32 	%r143, %r142, -48;
	mul.wide.s32 	%rd105, %r143, 4;
	add.s64 	%rd106, %rd2, %rd105;
	ld.global.u32 	%r144, [%rd106];
	ld.global.s8 	%r145, [%rd104+1];
	mad.lo.s32 	%r146, %r144, %r32, %r145;
	add.s32 	%r147, %r146, -48;
	mul.wide.s32 	%rd107, %r147, 4;
	add.s64 	%rd108, %rd2, %rd107;
	ld.global.u32 	%r148, [%rd108];
	ld.global.s8 	%r149, [%rd104+2];
	mad.lo.s32 	%r150, %r148, %r32, %r149;
	add.s32 	%r151, %r150, -48;
	mul.wide.s32 	%rd109, %r151, 4;
	add.s64 	%rd110, %rd2, %rd109;
	ld.global.u32 	%r152, [%rd110];
	ld.global.s8 	%r153, [%rd104+3];
	mad.lo.s32 	%r154, %r152, %r32, %r153;
	add.s32 	%r155, %r154, -48;
	mul.wide.s32 	%rd111, %r155, 4;
	add.s64 	%rd112, %rd2, %rd111;
	add.s64 	%rd202, %rd202, 4;
	ld.global.u32 	%r311, [%rd112];
$L__BB0_27:
	setp.eq.s64 	%p11, %rd28, 0;
	@%p11 bra 	$L__BB0_31;
	setp.eq.s64 	%p12, %rd28, 1;
	add.s64 	%rd39, %rd3, %rd202;
	ld.global.s8 	%r156, [%rd39];
	mad.lo.s32 	%r157, %r311, %r32, %r156;
	add.s32 	%r158, %r157, -48;
	mul.wide.s32 	%rd113, %r158, 4;
	add.s64 	%rd114, %rd2, %rd113;
	ld.global.u32 	%r311, [%rd114];
	@%p12 bra 	$L__BB0_31;
	setp.eq.s64 	%p13, %rd28, 2;
	ld.global.s8 	%r159, [%rd39+1];
	mad.lo.s32 	%r160, %r311, %r32, %r159;
	add.s32 	%r161, %r160, -48;
	mul.wide.s32 	%rd115, %r161, 4;
	add.s64 	%rd116, %rd2, %rd115;
	ld.global.u32 	%r311, [%rd116];
	@%p13 bra 	$L__BB0_31;
	ld.global.s8 	%r162, [%rd39+2];
	mad.lo.s32 	%r163, %r311, %r32, %r162;
	add.s32 	%r164, %r163, -48;
	mul.wide.s32 	%rd117, %r164, 4;
	add.s64 	%rd118, %rd2, %rd117;
	ld.global.u32 	%r311, [%rd118];
$L__BB0_31:
	ld.param.u64 	%rd191, [_Z15specDFAMatchingiiiPiPcS_ii_param_5];
	ld.param.u32 	%r293, [_Z15specDFAMatchingiiiPiPcS_ii_param_0];
	add.s64 	%rd119, %rd199, %rd23;
	cvta.to.global.u64 	%rd120, %rd191;
	shl.b64 	%rd121, %rd119, 2;
	add.s64 	%rd122, %rd120, %rd121;
	st.global.u32 	[%rd122], %r311;
	add.s64 	%rd199, %rd199, 1;
	cvt.s64.s32 	%rd123, %r293;
	setp.ne.s64 	%p14, %rd199, %rd123;
	@%p14 bra 	$L__BB0_17;
$L__BB0_32:
	ret;

}
	// .globl	_Z19finalStateUsingRedniPiij
.visible .entry _Z19finalStateUsingRedniPiij(
	.param .u32 _Z19finalStateUsingRedniPiij_param_0,
	.param .u64 .ptr .align 1 _Z19finalStateUsingRedniPiij_param_1,
	.param .u32 _Z19finalStateUsingRedniPiij_param_2,
	.param .u32 _Z19finalStateUsingRedniPiij_param_3
)
{
	.reg .pred 	%p<17>;
	.reg .b32 	%r<92>;
	.reg .b64 	%rd<201>;

	ld.param.u32 	%r21, [_Z19finalStateUsingRedniPiij_param_0];
	ld.param.u64 	%rd9, [_Z19finalStateUsingRedniPiij_param_1];
	ld.param.u32 	%r22, [_Z19finalStateUsingRedniPiij_param_3];
	cvta.to.global.u64 	%rd1, %rd9;
	mov.u32 	%r23, %tid.x;
	mov.u32 	%r24, %ctaid.x;
	mov.u32 	%r25, %ntid.x;
	mad.lo.s32 	%r1, %r24, %r25, %r23;
	cvt.u64.u32 	%rd2, %r22;
	setp.lt.u32 	%p1, %r22, 2;
	@%p1 bra 	$L__BB1_19;
	cvt.u64.u32 	%rd3, %r1;
	mul.lo.s32 	%r2, %r1, %r21;
	cvt.u64.u32 	%rd4, %r21;
	and.b32  	%r3, %r21, 15;
	add.s32 	%r4, %r3, -1;
	and.b32  	%r5, %r21, 7;
	add.s32 	%r6, %r5, -1;
	and.b32  	%r7, %r21, 2147483632;
	and.b32  	%r8, %r21, 3;
	neg.s32 	%r9, %r7;
	mov.b64 	%rd200, 1;
$L__BB1_2:
	setp.ge.u32 	%p2, %r1, %r22;
	@%p2 bra 	$L__BB1_18;
	shl.b64 	%rd11, %rd200, 1;
	add.s64 	%rd12, %rd11, -1;
	and.b64  	%rd13, %rd12, %rd3;
	setp.ne.s64 	%p3, %rd13, 0;
	@%p3 bra 	$L__BB1_18;
	setp.lt.s32 	%p4, %r21, 1;
	add.s64 	%rd6, %rd200, %rd3;
	setp.ge.u64 	%p5, %rd6, %rd2;
	or.pred  	%p6, %p5, %p4;
	@%p6 bra 	$L__BB1_18;
	setp.lt.u32 	%p7, %r21, 16;
	mul.lo.s64 	%rd7, %rd6, %rd4;
	mov.b32 	%r90, 0;
	@%p7 bra 	$L__BB1_8;
	add.s32 	%r87, %r2, 7;
	mov.u32 	%r88, %r9;
$L__BB1_7:
	.pragma "nounroll";
	add.s32 	%r27, %r87, -7;
	mul.wide.u32 	%rd14, %r27, 4;
	add.s64 	%rd15, %rd1, %rd14;
	ld.global.s32 	%rd16, [%rd15];
	add.s64 	%rd17, %rd7, %rd16;
	shl.b64 	%rd18, %rd17, 2;
	add.s64 	%rd19, %rd1, %rd18;
	ld.global.u32 	%r28, [%rd19];
	st.global.u32 	[%rd15], %r28;
	add.s32 	%r29, %r87, -6;
	mul.wide.u32 	%rd20, %r29, 4;
	add.s64 	%rd21, %rd1, %rd20;
	ld.global.s32 	%rd22, [%rd21];
	add.s64 	%rd23, %rd7, %rd22;
	shl.b64 	%rd24, %rd23, 2;
	add.s64 	%rd25, %rd1, %rd24;
	ld.global.u32 	%r30, [%rd25];
	st.global.u32 	[%rd21], %r30;
	add.s32 	%r31, %r87, -5;
	mul.wide.u32 	%rd26, %r31, 4;
	add.s64 	%rd27, %rd1, %rd26;
	ld.global.s32 	%rd28, [%rd27];
	add.s64 	%rd29, %rd7, %rd28;
	shl.b64 	%rd30, %rd29, 2;
	add.s64 	%rd31, %rd1, %rd30;
	ld.global.u32 	%r32, [%rd31];
	st.global.u32 	[%rd27], %r32;
	add.s32 	%r33, %r87, -4;
	mul.wide.u32 	%rd32, %r33, 4;
	add.s64 	%rd33, %rd1, %rd32;
	ld.global.s32 	%rd34, [%rd33];
	add.s64 	%rd35, %rd7, %rd34;
	shl.b64 	%rd36, %rd35, 2;
	add.s64 	%rd37, %rd1, %rd36;
	ld.global.u32 	%r34, [%rd37];
	st.global.u32 	[%rd33], %r34;
	add.s32 	%r35, %r87, -3;
	mul.wide.u32 	%rd38, %r35, 4;
	add.s64 	%rd39, %rd1, %rd38;
	ld.global.s32 	%rd40, [%rd39];
	add.s64 	%rd41, %rd7, %rd40;
	shl.b64 	%rd42, %rd41, 2;
	add.s64 	%rd43, %rd1, %rd42;
	ld.global.u32 	%r36, [%rd43];
	st.global.u32 	[%rd39], %r36;
	add.s32 	%r37, %r87, -2;
	mul.wide.u32 	%rd44, %r37, 4;
	add.s64 	%rd45, %rd1, %rd44;
	ld.global.s32 	%rd46, [%rd45];
	add.s64 	%rd47, %rd7, %rd46;
	shl.b64 	%rd48, %rd47, 2;
	add.s64 	%rd49, %rd1, %rd48;
	ld.global.u32 	%r38, [%rd49];
	st.global.u32 	[%rd45], %r38;
	add.s32 	%r39, %r87, -1;
	mul.wide.u32 	%rd50, %r39, 4;
	add.s64 	%rd51, %rd1, %rd50;
	ld.global.s32 	%rd52, [%rd51];
	add.s64 	%rd53, %rd7, %rd52;
	shl.b64 	%rd54, %rd53, 2;
	add.s64 	%rd55, %rd1, %rd54;
	ld.global.u32 	%r40, [%rd55];
	st.global.u32 	[%rd51], %r40;
	add.s32 	%r41, %r87, 8;
	mul.wide.u32 	%rd56, %r87, 4;
	add.s64 	%rd57, %rd1, %rd56;
	ld.global.s32 	%rd58, [%rd57];
	add.s64 	%rd59, %rd7, %rd58;
	shl.b64 	%rd60, %rd59, 2;
	add.s64 	%rd61, %rd1, %rd60;
	ld.global.u32 	%r42, [%rd61];
	st.global.u32 	[%rd57], %r42;
	add.s32 	%r43, %r87, 1;
	mul.wide.u32 	%rd62, %r43, 4;
	add.s64 	%rd63, %rd1, %rd62;
	ld.global.s32 	%rd64, [%rd63];
	add.s64 	%rd65, %rd7, %rd64;
	shl.b64 	%rd66, %rd65, 2;
	add.s64 	%rd67, %rd1, %rd66;
	ld.global.u32 	%r44, [%rd67];
	st.global.u32 	[%rd63], %r44;
	add.s32 	%r45, %r87, 2;
	mul.wide.u32 	%rd68, %r45, 4;
	add.s64 	%rd69, %rd1, %rd68;
	ld.global.s32 	%rd70, [%rd69];
	add.s64 	%rd71, %rd7, %rd70;
	shl.b64 	%rd72, %rd71, 2;
	add.s64 	%rd73, %rd1, %rd72;
	ld.global.u32 	%r46, [%rd73];
	st.global.u32 	[%rd69], %r46;
	add.s32 	%r47, %r87, 3;
	mul.wide.u32 	%rd74, %r47, 4;
	add.s64 	%rd75, %rd1, %rd74;
	ld.global.s32 	%rd76, [%rd75];
	add.s64 	%rd77, %rd7, %rd76;
	shl.b64 	%rd78, %rd77, 2;
	add.s64 	%rd79, %rd1, %rd78;
	ld.global.u32 	%r48, [%rd79];
	st.global.u32 	[%rd75], %r48;
	add.s32 	%r49, %r87, 4;
	mul.wide.u32 	%rd80, %r49, 4;
	add.s64 	%rd81, %rd1, %rd80;
	ld.global.s32 	%rd82, [%rd81];
	add.s64 	%rd83, %rd7, %rd82;
	shl.b64 	%rd84, %rd83, 2;
	add.s64 	%rd85, %rd1, %rd84;
	ld.global.u32 	%r50, [%rd85];
	st.global.u32 	[%rd81], %r50;
	add.s32 	%r51, %r87, 5;
	mul.wide.u32 	%rd86, %r51, 4;
	add.s64 	%rd87, %rd1, %rd86;
	ld.global.s32 	%rd88, [%rd87];
	add.s64 	%rd89, %rd7, %rd88;
	shl.b64 	%rd90, %rd89, 2;
	add.s64 	%rd91, %rd1, %rd90;
	ld.global.u32 	%r52, [%rd91];
	st.global.u32 	[%rd87], %r52;
	add.s32 	%r53, %r87, 6;
	mul.wide.u32 	%rd92, %r53, 4;
	add.s64 	%rd93, %rd1, %rd92;
	ld.global.s32 	%rd94, [%rd93];
	add.s64 	%rd95, %rd7, %rd94;
	shl.b64 	%rd96, %rd95, 2;
	add.s64 	%rd97, %rd1, %rd96;
	ld.global.u32 	%r54, [%rd97];
	st.global.u32 	[%rd93], %r54;
	add.s32 	%r55, %r87, 7;
	mul.wide.u32 	%rd98, %r55, 4;
	add.s64 	%rd99, %rd1, %rd98;
	ld.global.s32 	%rd100, [%rd99];
	add.s64 	%rd101, %rd7, %rd100;
	shl.b64 	%rd102, %rd101, 2;
	add.s64 	%rd103, %rd1, %rd102;
	ld.global.u32 	%r56, [%rd103];
	st.global.u32 	[%rd99], %r56;
	mul.wide.u32 	%rd104, %r41, 4;
	add.s64 	%rd105, %rd1, %rd104;
	ld.global.s32 	%rd106, [%rd105];
	add.s64 	%rd107, %rd7, %rd106;
	shl.b64 	%rd108, %rd107, 2;
	add.s64 	%rd109, %rd1, %rd108;
	ld.global.u32 	%r57, [%rd109];
	st.global.u32 	[%rd105], %r57;
	add.s32 	%r88, %r88, 16;
	add.s32 	%r87, %r87, 16;
	setp.ne.s32 	%p8, %r88, 0;
	mov.u32 	%r90, %r7;
	@%p8 bra 	$L__BB1_7;
$L__BB1_8:
	setp.eq.s32 	%p9, %r3, 0;
	@%p9 bra 	$L__BB1_18;
	setp.lt.u32 	%p10, %r4, 7;
	@%p10 bra 	$L__BB1_11;
	add.s32 	%r58, %r90, %r2;
	mul.wide.u32 	%rd110, %r58, 4;
	add.s64 	%rd111, %rd1, %rd110;
	ld.global.s32 	%rd112, [%rd111];
	add.s64 	%rd113, %rd7, %rd112;
	shl.b64 	%rd114, %rd113, 2;
	add.s64 	%rd115, %rd1, %rd114;
	ld.global.u32 	%r59, [%rd115];
	st.global.u32 	[%rd111], %r59;
	add.s32 	%r60, %r58, 1;
	mul.wide.u32 	%rd116, %r60, 4;
	add.s64 	%rd117, %rd1, %rd116;
	ld.global.s32 	%rd118, [%rd117];
	add.s64 	%rd119, %rd7, %rd118;
	shl.b64 	%rd120, %rd119, 2;
	add.s64 	%rd121, %rd1, %rd120;
	ld.global.u32 	%r61, [%rd121];
	st.global.u32 	[%rd117], %r61;
	add.s32 	%r62, %r58, 2;
	mul.wide.u32 	%rd122, %r62, 4;
	add.s64 	%rd123, %rd1, %rd122;
	ld.global.s32 	%rd124, [%rd123];
	add.s64 	%rd125, %rd7, %rd124;
	shl.b64 	%rd126, %rd125, 2;
	add.s64 	%rd127, %rd1, %rd126;
	ld.global.u32 	%r63, [%rd127];
	st.global.u32 	[%rd123], %r63;
	add.s32 	%r64, %r58, 3;
	mul.wide.u32 	%rd128, %r64, 4;
	add.s64 	%rd129, %rd1, %rd128;
	ld.global.s32 	%rd130, [%rd129];
	add.s64 	%rd131, %rd7, %rd130;
	shl.b64 	%rd132, %rd131, 2;
	add.s64 	%rd133, %rd1, %rd132;
	ld.global.u32 	%r65, [%rd133];
	st.global.u32 	[%rd129], %r65;
	add.s32 	%r66, %r58, 4;
	mul.wide.u32 	%rd134, %r66, 4;
	add.s64 	%rd135, %rd1, %rd134;
	ld.global.s32 	%rd136, [%rd135];
	add.s64 	%rd137, %rd7, %rd136;
	shl.b64 	%rd138, %rd137, 2;
	add.s64 	%rd139, %rd1, %rd138;
	ld.global.u32 	%r67, [%rd139];
	st.global.u32 	[%rd135], %r67;
	add.s32 	%r68, %r58, 5;
	mul.wide.u32 	%rd140, %r68, 4;
	add.s64 	%rd141, %rd1, %rd140;
	ld.global.s32 	%rd142, [%rd141];
	add.s64 	%rd143, %rd7, %rd142;
	shl.b64 	%rd144, %rd143, 2;
	add.s64 	%rd145, %rd1, %rd144;
	ld.global.u32 	%r69, [%rd145];
	st.global.u32 	[%rd141], %r69;
	add.s32 	%r70, %r58, 6;
	mul.wide.u32 	%rd146, %r70, 4;
	add.s64 	%rd147, %rd1, %rd146;
	ld.global.s32 	%rd148, [%rd147];
	add.s64 	%rd149, %rd7, %rd148;
	shl.b64 	%rd150, %rd149, 2;
	add.s64 	%rd151, %rd1, %rd150;
	ld.global.u32 	%r71, [%rd151];
	st.global.u32 	[%rd147], %r71;
	add.s32 	%r72, %r58, 7;
	mul.wide.u32 	%rd152, %r72, 4;
	add.s64 	%rd153, %rd1, %rd152;
	ld.global.s32 	%rd154, [%rd153];
	add.s64 	%rd155, %rd7, %rd154;
	shl.b64 	%rd156, %rd155, 2;
	add.s64 	%rd157, %rd1, %rd156;
	ld.global.u32 	%r73, [%rd157];
	st.global.u32 	[%rd153], %r73;
	add.s32 	%r90, %r90, 8;
$L__BB1_11:
	setp.eq.s32 	%p11, %r5, 0;
	@%p11 bra 	$L__BB1_18;
	setp.lt.u32 	%p12, %r6, 3;
	@%p12 bra 	$L__BB1_14;
	add.s32 	%r74, %r90, %r2;
	mul.wide.u32 	%rd158, %r74, 4;
	add.s64 	%rd159, %rd1, %rd158;
	ld.global.s32 	%rd160, [%rd159];
	add.s64 	%rd161, %rd7, %rd160;
	shl.b64 	%rd162, %rd161, 2;
	add.s64 	%rd163, %rd1, %rd162;
	ld.global.u32 	%r75, [%rd163];
	st.global.u32 	[%rd159], %r75;
	add.s32 	%r76, %r74, 1;
	mul.wide.u32 	%rd164, %r76, 4;
	add.s64 	%rd165, %rd1, %rd164;
	ld.global.s32 	%rd166, [%rd165];
	add.s64 	%rd167, %rd7, %rd166;
	shl.b64 	%rd168, %rd167, 2;
	add.s64 	%rd169, %rd1, %rd168;
	ld.global.u32 	%r77, [%rd169];
	st.global.u32 	[%rd165], %r77;
	add.s32 	%r78, %r74, 2;
	mul.wide.u32 	%rd170, %r78, 4;
	add.s64 	%rd171, %rd1, %rd170;
	ld.global.s32 	%rd172, [%rd171];
	add.s64 	%rd173, %rd7, %rd172;
	shl.b64 	%rd174, %rd173, 2;
	add.s64 	%rd175, %rd1, %rd174;
	ld.global.u32 	%r79, [%rd175];
	st.global.u32 	[%rd171], %r79;
	add.s32 	%r80, %r74, 3;
	mul.wide.u32 	%rd176, %r80, 4;
	add.s64 	%rd177, %rd1, %rd176;
	ld.global.s32 	%rd178, [%rd177];
	add.s64 	%rd179, %rd7, %rd178;
	shl.b64 	%rd180, %rd179, 2;
	add.s64 	%rd181, %rd1, %rd180;
	ld.global.u32 	%r81, [%rd181];
	st.global.u32 	[%rd177], %r81;
	add.s32 	%r90, %r90, 4;
$L__BB1_14:
	setp.eq.s32 	%p13, %r8, 0;
	@%p13 bra 	$L__BB1_18;
	setp.eq.s32 	%p14, %r8, 1;
	add.s32 	%r20, %r90, %r2;
	mul.wide.u32 	%rd182, %r20, 4;
	add.s64 	%rd183, %rd1, %rd182;
	ld.global.s32 	%rd184, [%rd183];
	add.s64 	%rd185, %rd7, %rd184;
	shl.b64 	%rd186, %rd185, 2;
	add.s64 	%rd187, %rd1, %rd186;
	ld.global.u32 	%r82, [%rd187];
	st.global.u32 	[%rd183], %r82;
	@%p14 bra 	$L__BB1_18;
	setp.eq.s32 	%p15, %r8, 2;
	add.s32 	%r83, %r20, 1;
	mul.wide.u32 	%rd188, %r83, 4;
	add.s64 	%rd189, %rd1, %rd188;
	ld.global.s32 	%rd190, [%rd189];
	add.s64 	%rd191, %rd7, %rd190;
	shl.b64 	%rd192, %rd191, 2;
	add.s64 	%rd193, %rd1, %rd192;
	ld.global.u32 	%r84, [%rd193];
	st.global.u32 	[%rd189], %r84;
	@%p15 bra 	$L__BB1_18;
	add.s32 	%r85, %r20, 2;
	mul.wide.u32 	%rd194, %r85, 4;
	add.s64 	%rd195, %rd1, %rd194;
	ld.global.s32 	%rd196, [%rd195];
	add.s64 	%rd197, %rd7, %rd196;
	shl.b64 	%rd198, %rd197, 2;
	add.s64 	%rd199, %rd1, %rd198;
	ld.global.u32 	%r86, [%rd199];
	st.global.u32 	[%rd195], %r86;
$L__BB1_18:
	bar.sync 	0;
	shl.b64 	%rd200, %rd200, 1;
	setp.lt.u64 	%p16, %rd200, %rd2;
	@%p16 bra 	$L__BB1_2;
$L__BB1_19:
	ret;

}
	// .globl	_Z20finalStateUsingRedn1iPiij
.visible .entry _Z20finalStateUsingRedn1iPiij(
	.param .u32 _Z20finalStateUsingRedn1iPiij_param_0,
	.param .u64 .ptr .align 1 _Z20finalStateUsingRedn1iPiij_param_1,
	.param .u32 _Z20finalStateUsingRedn1iPiij_param_2,
	.param .u32 _Z20finalStateUsingRedn1iPiij_param_3
)
{


	ret;

}


// ===== COMPILED SASS (sm_100) =====

	.target	sm_100

	.elftype	@"ET_EXEC"


//--------------------- .note.nv.tkinfo           --------------------------
	.section	.note.nv.tkinfo,"",@"SHT_NOTE"
	.sectionflags	@"SHF_NOTE_NV_TKINFO"
	.tkinfo
        /*0018*/ 	.word	0x00000002
        /*0030*/ 	.string	""
        /*0030*/ 	.string	"ptxas"
        /*0030*/ 	.string	"Cuda compilation tools, release 13.0, V13.0.88"
        /*0030*/ 	.string	"Build cuda_13.0.r13.0/compiler.36424714_0"
        /*0030*/ 	.string	"-arch sm_100 -m 64 "



//--------------------- .note.nv.cuinfo           --------------------------
	.section	.note.nv.cuinfo,"",@"SHT_NOTE"
	.sectionflags	@"SHF_NOTE_NV_CUINFO"
        /*0018*/ 	.short	0x0002
        /*001a*/ 	.short	0x0064
        /*001c*/ 	.short	0x0082
	.zero		2


//--------------------- .nv.info                  --------------------------
	.section	.nv.info,"",@"SHT_CUDA_INFO"
	.align	4


	//----- nvinfo : EIATTR_REGCOUNT
	.align		4
        /*0000*/ 	.byte	0x04, 0x2f
        /*0002*/ 	.short	(.L_1 - .L_0)
	.align		4
.L_0:
        /*0004*/ 	.word	index@(_Z15specDFAMatchingiiiPiPcS_ii)
        /*0008*/ 	.word	0x0000001c


	//----- nvinfo : EIATTR_FRAME_SIZE
	.align		4
.L_1:
        /*000c*/ 	.byte	0x04, 0x11
        /*000e*/ 	.short	(.L_3 - .L_2)
	.align		4
.L_2:
        /*0010*/ 	.word	index@(_Z15specDFAMatchingiiiPiPcS_ii)
        /*0014*/ 	.word	0x00000000


	//----- nvinfo : EIATTR_REGCOUNT
	.align		4
.L_3:
        /*0018*/ 	.byte	0x04, 0x2f
        /*001a*/ 	.short	(.L_5 - .L_4)
	.align		4
.L_4:
        /*001c*/ 	.word	index@(_Z19finalStateUsingRedniPiij)
        /*0020*/ 	.word	0x00000018


	//----- nvinfo : EIATTR_FRAME_SIZE
	.align		4
.L_5:
        /*0024*/ 	.byte	0x04, 0x11
        /*0026*/ 	.short	(.L_7 - .L_6)
	.align		4
.L_6:
        /*0028*/ 	.word	index@(_Z19finalStateUsingRedniPiij)
        /*002c*/ 	.word	0x00000000


	//----- nvinfo : EIATTR_REGCOUNT
	.align		4
.L_7:
        /*0030*/ 	.byte	0x04, 0x2f
        /*0032*/ 	.short	(.L_9 - .L_8)
	.align		4
.L_8:
        /*0034*/ 	.word	index@(_Z20finalStateUsingRedn1iPiij)
        /*0038*/ 	.word	0x00000004


	//----- nvinfo : EIATTR_FRAME_SIZE
	.align		4
.L_9:
        /*003c*/ 	.byte	0x04, 0x11
        /*003e*/ 	.short	(.L_11 - .L_10)
	.align		4
.L_10:
        /*0040*/ 	.word	index@(_Z20finalStateUsingRedn1iPiij)
        /*0044*/ 	.word	0x00000000


	//----- nvinfo : EIATTR_MIN_STACK_SIZE
	.align		4
.L_11:
        /*0048*/ 	.byte	0x04, 0x12
        /*004a*/ 	.short	(.L_13 - .L_12)
	.align		4
.L_12:
        /*004c*/ 	.word	index@(_Z20finalStateUsingRedn1iPiij)
        /*0050*/ 	.word	0x00000000


	//----- nvinfo : EIATTR_MIN_STACK_SIZE
	.align		4
.L_13:
        /*0054*/ 	.byte	0x04, 0x12
        /*0056*/ 	.short	(.L_15 - .L_14)
	.align		4
.L_14:
        /*0058*/ 	.word	index@(_Z19finalStateUsingRedniPiij)
        /*005c*/ 	.word	0x00000000


	//----- nvinfo : EIATTR_MIN_STACK_SIZE
	.align		4
.L_15:
        /*0060*/ 	.byte	0x04, 0x12
        /*0062*/ 	.short	(.L_17 - .L_16)
	.align		4
.L_16:
        /*0064*/ 	.word	index@(_Z15specDFAMatchingiiiPiPcS_ii)
        /*0068*/ 	.word	0x00000000
.L_17:


//--------------------- .nv.compat                --------------------------
	.section	.nv.compat,"",@"SHT_CUDA_COMPAT_INFO"
	.align	4
        /*0000*/ 	.byte	0x02, 0x09, 0x00, 0x00, 0x02, 0x02, 0x01, 0x00, 0x02, 0x05, 0x05, 0x00, 0x03, 0x07, 0x01, 0x01
        /*0010*/ 	.byte	0x02, 0x03, 0x00, 0x00, 0x02, 0x06, 0x01, 0x00, 0x04, 0x0b, 0x08, 0x00, 0x09, 0x00, 0x00, 0x00
        /*0020*/ 	.byte	0x00, 0x00, 0x00, 0x00


//--------------------- .nv.info._Z20finalStateUsingRedn1iPiij --------------------------
	.section	.nv.info._Z20finalStateUsingRedn1iPiij,"",@"SHT_CUDA_INFO"
	.sectionflags	@""
	.align	4


	//----- nvinfo : EIATTR_CUDA_API_VERSION
	.align		4
        /*0000*/ 	.byte	0x04, 0x37
        /*0002*/ 	.short	(.L_19 - .L_18)
.L_18:
        /*0004*/ 	.word	0x00000082


	//----- nvinfo : EIATTR_KPARAM_INFO
	.align		4
.L_19:
        /*0008*/ 	.byte	0x04, 0x17
        /*000a*/ 	.short	(.L_21 - .L_20)
.L_20:
        /*000c*/ 	.word	0x00000000
        /*0010*/ 	.short	0x0003
        /*0012*/ 	.short	0x0014
        /*0014*/ 	.byte	0x00, 0xf0, 0x11, 0x00


	//----- nvinfo : EIATTR_KPARAM_INFO
	.align		4
.L_21:
        /*0018*/ 	.byte	0x04, 0x17
        /*001a*/ 	.short	(.L_23 - .L_22)
.L_22:
        /*001c*/ 	.word	0x00000000
        /*0020*/ 	.short	0x0002
        /*0022*/ 	.short	0x0010
        /*0024*/ 	.byte	0x00, 0xf0, 0x11, 0x00


	//----- nvinfo : EIATTR_KPARAM_INFO
	.align		4
.L_23:
        /*0028*/ 	.byte	0x04, 0x17
        /*002a*/ 	.short	(.L_25 - .L_24)
.L_24:
        /*002c*/ 	.word	0x00000000
        /*0030*/ 	.short	0x0001
        /*0032*/ 	.short	0x0008
        /*0034*/ 	.byte	0x00, 0xf5, 0x21, 0x00


	//----- nvinfo : EIATTR_KPARAM_INFO
	.align		4
.L_25:
        /*0038*/ 	.byte	0x04, 0x17
        /*003a*/ 	.short	(.L_27 - .L_26)
.L_26:
        /*003c*/ 	.word	0x00000000
        /*0040*/ 	.short	0x0000
        /*0042*/ 	.short	0x0000
        /*0044*/ 	.byte	0x00, 0xf0, 0x11, 0x00


	//----- nvinfo : EIATTR_SPARSE_MMA_MASK
	.align		4
.L_27:
        /*0048*/ 	.byte	0x03, 0x50
        /*004a*/ 	.short	0x0000


	//----- nvinfo : EIATTR_MAXREG_COUNT
	.align		4
        /*004c*/ 	.byte	0x03, 0x1b
        /*004e*/ 	.short	0x00ff


	//----- nvinfo : EIATTR_MERCURY_ISA_VERSION
	.align		4
        /*0050*/ 	.byte	0x03, 0x5f
        /*0052*/ 	.short	0x0101


	//----- nvinfo : EIATTR_VRC_CTA_INIT_COUNT
	.align		4
        /*0054*/ 	.byte	0x02, 0x4a
	.zero		1
	.zero		1


	//----- nvinfo : EIATTR_EXIT_INSTR_OFFSETS
	.align		4
        /*0058*/ 	.byte	0x04, 0x1c
        /*005a*/ 	.short	(.L_29 - .L_28)


	//   ....[0]....
.L_28:
        /*005c*/ 	.word	0x00000010


	//----- nvinfo : EIATTR_CBANK_PARAM_SIZE
	.align		4
.L_29:
        /*0060*/ 	.byte	0x03, 0x19
        /*0062*/ 	.short	0x0018


	//----- nvinfo : EIATTR_PARAM_CBANK
	.align		4
        /*0064*/ 	.byte	0x04, 0x0a
        /*0066*/ 	.short	(.L_31 - .L_30)
	.align		4
.L_30:
        /*0068*/ 	.word	index@(.nv.constant0._Z20finalStateUsingRedn1iPiij)
        /*006c*/ 	.short	0x0380
        /*006e*/ 	.short	0x0018


	//----- nvinfo : EIATTR_SW_WAR
	.align		4
.L_31:
        /*0070*/ 	.byte	0x04, 0x36
        /*0072*/ 	.short	(.L_33 - .L_32)
.L_32:
        /*0074*/ 	.word	0x00000008
.L_33:


//--------------------- .nv.info._Z19finalStateUsingRedniPiij --------------------------
	.section	.nv.info._Z19finalStateUsingRedniPiij,"",@"SHT_CUDA_INFO"
	.sectionflags	@""
	.align	4


	//----- nvinfo : EIATTR_CUDA_API_VERSION
	.align		4
        /*0000*/ 	.byte	0x04, 0x37
        /*0002*/ 	.short	(.L_35 - .L_34)
.L_34:
        /*0004*/ 	.word	0x00000082


	//----- nvinfo : EIATTR_KPARAM_INFO
	.align		4
.L_35:
        /*0008*/ 	.byte	0x04, 0x17
        /*000a*/ 	.short	(.L_37 - .L_36)
.L_36:
        /*000c*/ 	.word	0x00000000
        /*0010*/ 	.short	0x0003
        /*0012*/ 	.short	0x0014
        /*0014*/ 	.byte	0x00, 0xf0, 0x11, 0x00


	//----- nvinfo : EIATTR_KPARAM_INFO
	.align		4
.L_37:
        /*0018*/ 	.byte	0x04, 0x17
        /*001a*/ 	.short	(.L_39 - .L_38)
.L_38:
        /*001c*/ 	.word	0x00000000
        /*0020*/ 	.short	0x0002
        /*0022*/ 	.short	0x0010
        /*0024*/ 	.byte	0x00, 0xf0, 0x11, 0x00


	//----- nvinfo : EIATTR_KPARAM_INFO
	.align		4
.L_39:
        /*0028*/ 	.byte	0x04, 0x17
        /*002a*/ 	.short	(.L_41 - .L_40)
.L_40:
        /*002c*/ 	.word	0x00000000
        /*0030*/ 	.short	0x0001
        /*0032*/ 	.short	0x0008
        /*0034*/ 	.byte	0x00, 0xf5, 0x21, 0x00


	//----- nvinfo : EIATTR_KPARAM_INFO
	.align		4
.L_41:
        /*0038*/ 	.byte	0x04, 0x17
        /*003a*/ 	.short	(.L_43 - .L_42)
.L_42:
        /*003c*/ 	.word	0x00000000
        /*0040*/ 	.short	0x0000
        /*0042*/ 	.short	0x0000
        /*0044*/ 	.byte	0x00, 0xf0, 0x11, 0x00


	//----- nvinfo : EIATTR_SPARSE_MMA_MASK
	.align		4
.L_43:
        /*0048*/ 	.byte	0x03, 0x50
        /*004a*/ 	.short	0x0000


	//----- nvinfo : EIATTR_MAXREG_COUNT
	.align		4
        /*004c*/ 	.byte	0x03, 0x1b
        /*004e*/ 	.short	0x00ff


	//----- nvinfo : EIATTR_NUM_BARRIERS
	.align		4
        /*0050*/ 	.byte	0x02, 0x4c
        /*0052*/ 	.byte	0x01
	.zero		1


	//----- nvinfo : EIATTR_MERCURY_ISA_VERSION
	.align		4
        /*0054*/ 	.byte	0x03, 0x5f
        /*0056*/ 	.short	0x0101


	//----- nvinfo : EIATTR_VRC_CTA_INIT_COUNT
	.align		4
        /*0058*/ 	.byte	0x02, 0x4a
	.zero		1
	.zero		1


	//----- nvinfo : EIATTR_EXIT_INSTR_OFFSETS
	.align		4
        /*005c*/ 	.byte	0x04, 0x1c
        /*005e*/ 	.short	(.L_45 - .L_44)


	//   ....[0]....
.L_44:
        /*0060*/ 	.word	0x00000050


	//   ....[1]....
        /*0064*/ 	.word	0x00001640


	//----- nvinfo : EIATTR_CRS_STACK_SIZE
	.align		4
.L_45:
        /*0068*/ 	.byte	0x04, 0x1e
        /*006a*/ 	.short	(.L_47 - .L_46)
.L_46:
        /*006c*/ 	.word	0x00000000


	//----- nvinfo : EIATTR_CBANK_PARAM_SIZE
	.align		4
.L_47:
        /*0070*/ 	.byte	0x03, 0x19
        /*0072*/ 	.short	0x0018


	//----- nvinfo : EIATTR_PARAM_CBANK
	.align		4
        /*0074*/ 	.byte	0x04, 0x0a
        /*0076*/ 	.short	(.L_49 - .L_48)
	.align		4
.L_48:
        /*0078*/ 	.word	index@(.nv.constant0._Z19finalStateUsingRedniPiij)
        /*007c*/ 	.short	0x0380
        /*007e*/ 	.short	0x0018


	//----- nvinfo : EIATTR_SW_WAR
	.align		4
.L_49:
        /*0080*/ 	.byte	0x04, 0x36
        /*0082*/ 	.short	(.L_51 - .L_50)
.L_50:
        /*0084*/ 	.word	0x00000008
.L_51:


//--------------------- .nv.info._Z15specDFAMatchingiiiPiPcS_ii --------------------------
	.section	.nv.info._Z15specDFAMatchingiiiPiPcS_ii,"",@"SHT_CUDA_INFO"
	.sectionflags	@""
	.align	4


	//----- nvinfo : EIATTR_CUDA_API_VERSION
	.align		4
        /*0000*/ 	.byte	0x04, 0x37
        /*0002*/ 	.short	(.L_53 - .L_52)
.L_52:
        /*0004*/ 	.word	0x00000082


	//----- nvinfo : EIATTR_KPARAM_INFO
	.align		4
.L_53:
        /*0008*/ 	.byte	0x04, 0x17
        /*000a*/ 	.short	(.L_55 - .L_54)
.L_54:
        /*000c*/ 	.word	0x00000000
        /*0010*/ 	.short	0x0007
        /*0012*/ 	.short	0x002c
        /*0014*/ 	.byte	0x00, 0xf0, 0x11, 0x00


	//----- nvinfo : EIATTR_KPARAM_INFO
	.align		4
.L_55:
        /*0018*/ 	.byte	0x04, 0x17
        /*001a*/ 	.short	(.L_57 - .L_56)
.L_56:
        /*001c*/ 	.word	0x00000000
        /*0020*/ 	.short	0x0006
        /*0022*/ 	.short	0x0028
        /*0024*/ 	.byte	0x00, 0xf0, 0x11, 0x00


	//----- nvinfo : EIATTR_KPARAM_INFO
	.align		4
.L_57:
        /*0028*/ 	.byte	0x04, 0x17
        /*002a*/ 	.short	(.L_59 - .L_58)
.L_58:
        /*002c*/ 	.word	0x00000000
        /*0030*/ 	.short	0x0005
        /*0032*/ 	.short	0x0020
        /*0034*/ 	.byte	0x00, 0xf5, 0x21, 0x00


	//----- nvinfo : EIATTR_KPARAM_INFO
	.align		4
.L_59:
        /*0038*/ 	.byte	0x04, 0x17
        /*003a*/ 	.short	(.L_61 - .L_60)
.L_60:
        /*003c*/ 	.word	0x00000000
        /*0040*/ 	.short	0x0004
        /*0042*/ 	.short	0x0018
        /*0044*/ 	.byte	0x00, 0xf5, 0x21, 0x00


	//----- nvinfo : EIATTR_KPARAM_INFO
	.align		4
.L_61:
        /*0048*/ 	.byte	0x04, 0x17
        /*004a*/ 	.short	(.L_63 - .L_62)
.L_62:
        /*004c*/ 	.word	0x00000000
        /*0050*/ 	.short	0x0003
        /*0052*/ 	.short	0x0010
        /*0054*/ 	.byte	0x00, 0xf5, 0x21, 0x00


	//----- nvinfo : EIATTR_KPARAM_INFO
	.align		4
.L_63:
        /*0058*/ 	.byte	0x04, 0x17
        /*005a*/ 	.short	(.L_65 - .L_64)
.L_64:
        /*005c*/ 	.word	0x00000000
        /*0060*/ 	.short	0x0002
        /*0062*/ 	.short	0x0008
        /*0064*/ 	.byte	0x00, 0xf0, 0x11, 0x00


	//----- nvinfo : EIATTR_KPARAM_INFO
	.align		4
.L_65:
        /*0068*/ 	.byte	0x04, 0x17
        /*006a*/ 	.short	(.L_67 - .L_66)
.L_66:
        /*006c*/ 	.word	0x00000000
        /*0070*/ 	.short	0x0001
        /*0072*/ 	.short	0x0004
        /*0074*/ 	.byte	0x00, 0xf0, 0x11, 0x00


	//----- nvinfo : EIATTR_KPARAM_INFO
	.align		4
.L_67:
        /*0078*/ 	.byte	0x04, 0x17
        /*007a*/ 	.short	(.L_69 - .L_68)
.L_68:
        /*007c*/ 	.word	0x00000000
        /*0080*/ 	.short	0x0000
        /*0082*/ 	.short	0x0000
        /*0084*/ 	.byte	0x00, 0xf0, 0x11, 0x00


	//----- nvinfo : EIATTR_SPARSE_MMA_MASK
	.align		4
.L_69:
        /*0088*/ 	.byte	0x03, 0x50
        /*008a*/ 	.short	0x0000


	//----- nvinfo : EIATTR_MAXREG_COUNT
	.align		4
        /*008c*/ 	.byte	0x03, 0x1b
        /*008e*/ 	.short	0x00ff


	//----- nvinfo : EIATTR_MERCURY_ISA_VERSION
	.align		4
        /*0090*/ 	.byte	0x03, 0x5f
        /*0092*/ 	.short	0x0101


	//----- nvinfo : EIATTR_VRC_CTA_INIT_COUNT
	.align		4
        /*0094*/ 	.byte	0x02, 0x4a
	.zero		1
	.zero		1


	//----- nvinfo : EIATTR_EXIT_INSTR_OFFSETS
	.align		4
        /*0098*/ 	.byte	0x04, 0x1c
        /*009a*/ 	.short	(.L_71 - .L_70)


	//   ....[0]....
.L_70:
        /*009c*/ 	.word	0x00000070


	//   ....[1]....
        /*00a0*/ 	.word	0x00001050


	//   ....[2]....
        /*00a4*/ 	.word	0x00001230


	//   ....[3]....
        /*00a8*/ 	.word	0x00002300


	//----- nvinfo : EIATTR_CRS_STACK_SIZE
	.align		4
.L_71:
        /*00ac*/ 	.byte	0x04, 0x1e
        /*00ae*/ 	.short	(.L_73 - .L_72)
.L_72:
        /*00b0*/ 	.word	0x00000000


	//----- nvinfo : EIATTR_CBANK_PARAM_SIZE
	.align		4
.L_73:
        /*00b4*/ 	.byte	0x03, 0x19
        /*00b6*/ 	.short	0x0030


	//----- nvinfo : EIATTR_PARAM_CBANK
	.align		4
        /*00b8*/ 	.byte	0x04, 0x0a
        /*00ba*/ 	.short	(.L_75 - .L_74)
	.align		4
.L_74:
        /*00bc*/ 	.word	index@(.nv.constant0._Z15specDFAMatchingiiiPiPcS_ii)
        /*00c0*/ 	.short	0x0380
        /*00c2*/ 	.short	0x0030


	//----- nvinfo : EIATTR_SW_WAR
	.align		4
.L_75:
        /*00c4*/ 	.byte	0x04, 0x36
        /*00c6*/ 	.short	(.L_77 - .L_76)
.L_76:
        /*00c8*/ 	.word	0x00000008
.L_77:


//--------------------- .nv.callgraph             --------------------------
	.section	.nv.callgraph,"",@"SHT_CUDA_CALLGRAPH"
	.align	4
	.sectionentsize	8
	.align		4
        /*0000*/ 	.word	0x00000000
	.align		4
        /*0004*/ 	.word	0xffffffff
	.align		4
        /*0008*/ 	.word	0x00000000
	.align		4
        /*000c*/ 	.word	0xfffffffe
	.align		4
        /*0010*/ 	.word	0x00000000
	.align		4
        /*0014*/ 	.word	0xfffffffd
	.align		4
        /*0018*/ 	.word	0x00000000
	.align		4
        /*001c*/ 	.word	0xfffffffc


//--------------------- .text._Z20finalStateUsingRedn1iPiij --------------------------
	.section	.text._Z20finalStateUsingRedn1iPiij,"ax",@progbits
	.align	128
        .global         _Z20finalStateUsingRedn1iPiij
        .type           _Z20finalStateUsingRedn1iPiij,@function
        .size           _Z20finalStateUsingRedn1iPiij,(.L_x_27 - _Z20finalStateUsingRedn1iPiij)
        .other          _Z20finalStateUsingRedn1iPiij,@"STO_CUDA_ENTRY STV_DEFAULT"
_Z20finalStateUsingRedn1iPiij:
.text._Z20finalStateUsingRedn1iPiij:
[----:B------:R-:W-:Y:S01]  /*0000*/  LDC R1, c[0x0][0x37c] ;  /* 0x0000df00ff017b82 */ /* 0x000fe20000000800 */
[----:B------:R-:W-:Y:S05]  /*0010*/  EXIT ;  /* 0x000000000000794d */ /* 0x000fea0003800000 */
.L_x_0:
[----:B------:R-:W-:-:S00]  /*0020*/  BRA `(.L_x_0) ;  /* 0xfffffffc00fc7947 */ /* 0x000fc0000383ffff */
[----:B------:R-:W-:-:S00]  /*0030*/  NOP ;  /* 0x0000000000007918 */ /* 0x000fc00000000000 */
        /* <DEDUP_REMOVED lines=12> */
.L_x_27:


//--------------------- .text._Z19finalStateUsingRedniPiij --------------------------
	.section	.text._Z19finalStateUsingRedniPiij,"ax",@progbits
	.align	128
        .global         _Z19finalStateUsingRedniPiij
        .type           _Z19finalStateUsingRedniPiij,@function
        .size           _Z19finalStateUsingRedniPiij,(.L_x_28 - _Z19finalStateUsingRedniPiij)
        .other          _Z19finalStateUsingRedniPiij,@"STO_CUDA_ENTRY STV_DEFAULT"
_Z19finalStateUsingRedniPiij:
.text._Z19finalStateUsingRedniPiij:
[----:B------:R-:W-:Y:S08]  /*0000*/  LDC R1, c[0x0][0x37c] ;  /* 0x0000df00ff017b82 */ /* 0x000ff00000000800 */
[----:B------:R-:W0:Y:S08]  /*0010*/  LDC R0, c[0x0][0x394] ;  /* 0x0000e500ff007b82 */ /* 0x000e300000000800 */
[----:B------:R-:W1:Y:S01]  /*0020*/  S2UR UR11, SR_CTAID.X ;  /* 0x00000000000b79c3 */ /* 0x000e620000002500 */
[----:B0-----:R-:W-:-:S02]  /*0030*/  ISETP.GE.U32.AND P0, PT, R0, 0x2, PT ;  /* 0x000000020000780c */ /* 0x001fc40003f06070 */
[----:B------:R-:W0:Y:S11]  /*0040*/  S2R R0, SR_TID.X ;  /* 0x0000000000007919 */ /* 0x000e360000002100 */
[----:B-1----:R-:W-:Y:S05]  /*0050*/  @!P0 EXIT ;  /* 0x000000000000894d */ /* 0x002fea0003800000 */
[----:B------:R-:W1:Y:S01]  /*0060*/  LDCU UR7, c[0x0][0x380] ;  /* 0x00007000ff0777ac */ /* 0x000e620008000800 */
[----:B------:R-:W0:Y:S01]  /*0070*/  LDC R3, c[0x0][0x360] ;  /* 0x0000d800ff037b82 */ /* 0x000e220000000800 */
[----:B------:R-:W2:Y:S01]  /*0080*/  LDCU.64 UR12, c[0x0][0x358] ;  /* 0x00006b00ff0c77ac */ /* 0x000ea20008000a00 */
[----:B------:R-:W-:Y:S01]  /*0090*/  UMOV UR14, 0x1 ;  /* 0x00000001000e7882 */ /* 0x000fe20000000000 */
[----:B-1----:R-:W-:Y:S02]  /*00a0*/  ULOP3.LUT UR10, UR7, 0x7, URZ, 0xc0, !UPT ;  /* 0x00000007070a7892 */ /* 0x002fe4000f8ec0ff */
[----:B------:R-:W-:Y:S02]  /*00b0*/  ULOP3.LUT UR9, UR7, 0xf, URZ, 0xc0, !UPT ;  /* 0x0000000f07097892 */ /* 0x000fe4000f8ec0ff */
[----:B------:R-:W-:Y:S02]  /*00c0*/  UIADD3 UR5, UPT, UPT, UR10, -0x1, URZ ;  /* 0xffffffff0a057890 */ /* 0x000fe4000fffe0ff */
[----:B------:R-:W-:Y:S01]  /*00d0*/  ULOP3.LUT UR6, UR7, 0x7ffffff0, URZ, 0xc0, !UPT ;  /* 0x7ffffff007067892 */ /* 0x000fe2000f8ec0ff */
[----:B0-----:R-:W-:Y:S01]  /*00e0*/  IMAD R0, R3, UR11, R0 ;  /* 0x0000000b03007c24 */ /* 0x001fe2000f8e0200 */
[----:B------:R-:W-:-:S02]  /*00f0*/  UIADD3 UR4, UPT, UPT, UR9, -0x1, URZ ;  /* 0xffffffff09047890 */ /* 0x000fc4000fffe0ff */
[----:B------:R-:W-:Y:S02]  /*0100*/  UISETP.GE.U32.AND UP2, UPT, UR5, 0x3, UPT ;  /* 0x000000030500788c */ /* 0x000fe4000bf46070 */
[----:B------:R-:W-:Y:S02]  /*0110*/  ULOP3.LUT UR7, UR7, 0x3, URZ, 0xc0, !UPT ;  /* 0x0000000307077892 */ /* 0x000fe4000f8ec0ff */
[----:B------:R-:W-:Y:S02]  /*0120*/  UIADD3 UR8, UPT, UPT, -UR6, URZ, URZ ;  /* 0x000000ff06087290 */ /* 0x000fe4000fffe1ff */
[----:B------:R-:W-:Y:S01]  /*0130*/  UISETP.GE.U32.AND UP1, UPT, UR4, 0x7, UPT ;  /* 0x000000070400788c */ /* 0x000fe2000bf26070 */
[----:B--2---:R-:W-:-:S10]  /*0140*/  UMOV UR5, URZ ;  /* 0x000000ff00057c82 */ /* 0x004fd40008000000 */
.L_x_7:
[----:B0-----:R-:W0:Y:S01]  /*0150*/  LDCU UR15, c[0x0][0x394] ;  /* 0x00007280ff0f77ac */ /* 0x001e220008000800 */
[----:B------:R-:W-:Y:S01]  /*0160*/  BSSY.RECONVERGENT B0, `(.L_x_1) ;  /* 0x0000147000007945 */ /* 0x000fe20003800200 */
[----:B------:R-:W-:-:S04]  /*0170*/  ULEA UR4, UP0, UR14, 0xffffffff, 0x1 ;  /* 0xffffffff0e047891 */ /* 0x000fc8000f8008ff */
[----:B------:R-:W-:Y:S02]  /*0180*/  ULEA.HI.X UR11, UR14, 0xffffffff, UR5, 0x1, UP0 ;  /* 0xffffffff0e0b7891 */ /* 0x000fe400080f0c05 */
[----:B------:R-:W-:-:S04]  /*0190*/  LOP3.LUT P0, RZ, R0, UR4, RZ, 0xc0, !PT ;  /* 0x0000000400ff7c12 */ /* 0x000fc8000f80c0ff */
[----:B------:R-:W-:-:S04]  /*01a0*/  LOP3.LUT P0, RZ, RZ, UR11, RZ, 0xc0, P0 ;  /* 0x0000000bffff7c12 */ /* 0x000fc8000800c0ff */
[----:B0-----:R-:W-:-:S13]  /*01b0*/  ISETP.GE.U32.OR P0, PT, R0, UR15, P0 ;  /* 0x0000000f00007c0c */ /* 0x001fda0008706470 */
[----:B-1234-:R-:W-:Y:S05]  /*01c0*/  @P0 BRA `(.L_x_2) ;  /* 0x0000001400000947 */ /* 0x01efea0003800000 */
[----:B------:R-:W0:Y:S01]  /*01d0*/  LDC R5, c[0x0][0x380] ;  /* 0x0000e000ff057b82 */ /* 0x000e220000000800 */
[----:B------:R-:W-:-:S04]  /*01e0*/  IADD3 R2, P1, PT, R0, UR14, RZ ;  /* 0x0000000e00027c10 */ /* 0x000fc8000ff3e0ff */
[----:B------:R-:W-:Y:S01]  /*01f0*/  ISETP.GE.U32.AND P0, PT, R2, UR15, PT ;  /* 0x0000000f02007c0c */ /* 0x000fe2000bf06070 */
[----:B------:R-:W-:Y:S01]  /*0200*/  IMAD.X R4, RZ, RZ, UR5, P1 ;  /* 0x00000005ff047e24 */ /* 0x000fe200088e06ff */
[----:B0-----:R-:W-:-:S04]  /*0210*/  ISETP.GE.AND P1, PT, R5, 0x1, PT ;  /* 0x000000010500780c */ /* 0x001fc80003f26270 */
[----:B------:R-:W-:-:S13]  /*0220*/  ISETP.GE.U32.OR.EX P0, PT, R4, RZ, !P1, P0 ;  /* 0x000000ff0400720c */ /* 0x000fda0004f06500 */
[----:B------:R-:W-:Y:S05]  /*0230*/  @P0 BRA `(.L_x_2) ;  /* 0x0000001000e40947 */ /* 0x000fea0003800000 */
[----:B------:R-:W-:Y:S01]  /*0240*/  ISETP.GE.U32.AND P0, PT, R5, 0x10, PT ;  /* 0x000000100500780c */ /* 0x000fe20003f06070 */
[-C--:B------:R-:W-:Y:S01]  /*0250*/  IMAD R7, R4, R5.reuse, RZ ;  /* 0x0000000504077224 */ /* 0x080fe200078e02ff */
[----:B------:R-:W-:Y:S01]  /*0260*/  UMOV UR4, URZ ;  /* 0x000000ff00047c82 */ /* 0x000fe20008000000 */
[----:B------:R-:W-:-:S04]  /*0270*/  IMAD.WIDE.U32 R2, R2, R5, RZ ;  /* 0x0000000502027225 */ /* 0x000fc800078e00ff */
[----:B------:R-:W-:-:S06]  /*0280*/  IMAD.IADD R4, R3, 0x1, R7 ;  /* 0x0000000103047824 */ /* 0x000fcc00078e0207 */
[----:B------:R-:W-:Y:S05]  /*0290*/  @!P0 BRA `(.L_x_3) ;  /* 0x0000000800608947 */ /* 0x000fea0003800000 */
[----:B------:R-:W0:Y:S01]  /*02a0*/  LDC.64 R6, c[0x0][0x388] ;  /* 0x0000e200ff067b82 */ /* 0x000e220000000a00 */
[----:B------:R-:W-:Y:S01]  /*02b0*/  IMAD R9, R0, R5, 0x7 ;  /* 0x0000000700097424 */ /* 0x000fe200078e0205 */
[----:B------:R-:W1:Y:S01]  /*02c0*/  LDCU.64 UR16, c[0x0][0x388] ;  /* 0x00007100ff1077ac */ /* 0x000e620008000a00 */
[----:B------:R-:W-:-:S05]  /*02d0*/  UMOV UR4, UR8 ;  /* 0x0000000800047c82 */ /* 0x000fca0008000000 */
.L_x_4:
[----:B--2---:R-:W-:-:S04]  /*02e0*/  VIADD R15, R9, 0xfffffff9 ;  /* 0xfffffff9090f7836 */ /* 0x004fc80000000000 */
[----:B0-----:R-:W-:-:S05]  /*02f0*/  IMAD.WIDE.U32 R14, R15, 0x4, R6 ;  /* 0x000000040f0e7825 */ /* 0x001fca00078e0006 */
[----:B------:R-:W2:Y:S02]  /*0300*/  LDG.E R11, desc[UR12][R14.64] ;  /* 0x0000000c0e0b7981 */ /* 0x000ea4000c1e1900 */
[----:B--2---:R-:W-:-:S04]  /*0310*/  IADD3 R8, P0, PT, R11, R2, RZ ;  /* 0x000000020b087210 */ /* 0x004fc80007f1e0ff */
[----:B------:R-:W-:Y:S02]  /*0320*/  LEA.HI.X.SX32 R11, R11, R4, 0x1, P0 ;  /* 0x000000040b0b7211 */ /* 0x000fe400000f0eff */
[----:B-1----:R-:W-:-:S04]  /*0330*/  LEA R10, P0, R8, UR16, 0x2 ;  /* 0x00000010080a7c11 */ /* 0x002fc8000f8010ff */
[----:B------:R-:W-:-:S05]  /*0340*/  LEA.HI.X R11, R8, UR17, R11, 0x2, P0 ;  /* 0x00000011080b7c11 */ /* 0x000fca00080f140b */
[----:B------:R-:W2:Y:S01]  /*0350*/  LDG.E R19, desc[UR12][R10.64] ;  /* 0x0000000c0a137981 */ /* 0x000ea2000c1e1900 */
[----:B------:R-:W-:-:S04]  /*0360*/  VIADD R13, R9, 0xfffffffa ;  /* 0xfffffffa090d7836 */ /* 0x000fc80000000000 */
[----:B------:R-:W-:Y:S01]  /*0370*/  IMAD.WIDE.U32 R12, R13, 0x4, R6 ;  /* 0x000000040d0c7825 */ /* 0x000fe200078e0006 */
[----:B--2---:R0:W-:Y:S04]  /*0380*/  STG.E desc[UR12][R14.64], R19 ;  /* 0x000000130e007986 */ /* 0x0041e8000c10190c */
[----:B------:R-:W2:Y:S02]  /*0390*/  LDG.E R17, desc[UR12][R12.64] ;  /* 0x0000000c0c117981 */ /* 0x000ea4000c1e1900 */
[----:B--2---:R-:W-:-:S04]  /*03a0*/  IADD3 R8, P0, PT, R17, R2, RZ ;  /* 0x0000000211087210 */ /* 0x004fc80007f1e0ff */
[----:B------:R-:W-:Y:S02]  /*03b0*/  LEA.HI.X.SX32 R17, R17, R4, 0x1, P0 ;  /* 0x0000000411117211 */ /* 0x000fe400000f0eff */
[----:B------:R-:W-:-:S04]  /*03c0*/  LEA R16, P0, R8, UR16, 0x2 ;  /* 0x0000001008107c11 */ /* 0x000fc8000f8010ff */
[----:B------:R-:W-:-:S06]  /*03d0*/  LEA.HI.X R17, R8, UR17, R17, 0x2, P0 ;  /* 0x0000001108117c11 */ /* 0x000fcc00080f1411 */
        /* <DEDUP_REMOVED lines=8> */
[----:B0-----:R-:W-:-:S06]  /*0460*/  LEA.HI.X R19, R8, UR17, R21, 0x2, P0 ;  /* 0x0000001108137c11 */ /* 0x001fcc00080f1415 */
        /* <DEDUP_REMOVED lines=8> */
[----:B-1----:R-:W-:-:S06]  /*04f0*/  LEA.HI.X R17, R8, UR17, R21, 0x2, P0 ;  /* 0x0000001108117c11 */ /* 0x002fcc00080f1415 */
        /* <DEDUP_REMOVED lines=28> */
[----:B------:R-:W-:-:S03]  /*06c0*/  IMAD.WIDE.U32 R12, R9, 0x4, R6 ;  /* 0x00000004090c7825 */ /* 0x000fc600078e0006 */
        /* <DEDUP_REMOVED lines=73> */
[----:B------:R-:W3:Y:S02]  /*0b60*/  LDG.E R21, desc[UR12][R14.64] ;  /* 0x0000000c0e157981 */ /* 0x000ee4000c1e1900 */
[----:B---3--:R-:W-:-:S04]  /*0b70*/  IADD3 R8, P0, PT, R21, R2, RZ ;  /* 0x0000000215087210 */ /* 0x008fc80007f1e0ff */
[----:B------:R-:W-:Y:S02]  /*0b80*/  LEA.HI.X.SX32 R21, R21, R4, 0x1, P0 ;  /* 0x0000000415157211 */ /* 0x000fe400000f0eff */
[----:B-1----:R-:W-:-:S04]  /*0b90*/  LEA R12, P0, R8, UR16, 0x2 ;  /* 0x00000010080c7c11 */ /* 0x002fc8000f8010ff */
[----:B------:R-:W-:-:S06]  /*0ba0*/  LEA.HI.X R13, R8, UR17, R21, 0x2, P0 ;  /* 0x00000011080d7c11 */ /* 0x000fcc00080f1415 */
[----:B------:R-:W3:Y:S01]  /*0bb0*/  LDG.E R13, desc[UR12][R12.64] ;  /* 0x0000000c0c0d7981 */ /* 0x000ee2000c1e1900 */
[----:B------:R-:W-:Y:S01]  /*0bc0*/  UIADD3 UR4, UPT, UPT, UR4, 0x10, URZ ;  /* 0x0000001004047890 */ /* 0x000fe2000fffe0ff */
[----:B------:R-:W-:-:S03]  /*0bd0*/  VIADD R9, R9, 0x10 ;  /* 0x0000001009097836 */ /* 0x000fc60000000000 */
[----:B------:R-:W-:Y:S01]  /*0be0*/  UISETP.NE.AND UP0, UPT, UR4, URZ, UPT ;  /* 0x000000ff0400728c */ /* 0x000fe2000bf05270 */
[----:B---3--:R2:W-:Y:S08]  /*0bf0*/  STG.E desc[UR12][R14.64], R13 ;  /* 0x0000000d0e007986 */ /* 0x0085f0000c10190c */
[----:B------:R-:W-:Y:S05]  /*0c00*/  BRA.U UP0, `(.L_x_4) ;  /* 0xfffffff500b47547 */ /* 0x000fea000b83ffff */
[----:B------:R-:W-:-:S05]  /*0c10*/  UMOV UR4, UR6 ;  /* 0x0000000600047c82 */ /* 0x000fca0008000000 */
.L_x_3:
[----:B------:R-:W-:-:S09]  /*0c20*/  UISETP.NE.AND UP0, UPT, UR9, URZ, UPT ;  /* 0x000000ff0900728c */ /* 0x000fd2000bf05270 */
[----:B------:R-:W-:Y:S05]  /*0c30*/  BRA.U !UP0, `(.L_x_2) ;  /* 0x0000000908647547 */ /* 0x000fea000b800000 */
[----:B------:R-:W-:Y:S01]  /*0c40*/  UISETP.NE.AND UP0, UPT, UR10, URZ, UPT ;  /* 0x000000ff0a00728c */ /* 0x000fe2000bf05270 */
[----:B------:R-:W-:Y:S10]  /*0c50*/  BRA.U !UP1, `(.L_x_5) ;  /* 0x00000005092c7547 */ /* 0x000ff4000b800000 */
[----:B------:R-:W2:Y:S01]  /*0c60*/  LDC.64 R6, c[0x0][0x388] ;  /* 0x0000e200ff067b82 */ /* 0x000ea20000000a00 */
[----:B------:R-:W-:Y:S01]  /*0c70*/  IMAD R9, R0, R5, UR4 ;  /* 0x0000000400097e24 */ /* 0x000fe2000f8e0205 */
[----:B------:R-:W0:Y:S03]  /*0c80*/  LDCU.64 UR16, c[0x0][0x388] ;  /* 0x00007100ff1077ac */ /* 0x000e260008000a00 */
[----:B--2---:R-:W-:-:S05]  /*0c90*/  IMAD.WIDE.U32 R10, R9, 0x4, R6 ;  /* 0x00000004090a7825 */ /* 0x004fca00078e0006 */
[----:B------:R-:W2:Y:S02]  /*0ca0*/  LDG.E R13, desc[UR12][R10.64] ;  /* 0x0000000c0a0d7981 */ /* 0x000ea4000c1e1900 */
[----:B--2---:R-:W-:-:S04]  /*0cb0*/  IADD3 R8, P0, PT, R13, R2, RZ ;  /* 0x000000020d087210 */ /* 0x004fc80007f1e0ff */
[----:B------:R-:W-:Y:S02]  /*0cc0*/  LEA.HI.X.SX32 R13, R13, R4, 0x1, P0 ;  /* 0x000000040d0d7211 */ /* 0x000fe400000f0eff */
[----:B0-----:R-:W-:-:S04]  /*0cd0*/  LEA R12, P0, R8, UR16, 0x2 ;  /* 0x00000010080c7c11 */ /* 0x001fc8000f8010ff */
        /* <DEDUP_REMOVED lines=53> */
[----:B0-----:R-:W-:-:S04]  /*1030*/  LEA R14, P0, R8, UR16, 0x2 ;  /* 0x00000010080e7c11 */ /* 0x001fc8000f8010ff */
[----:B------:R-:W-:-:S06]  /*1040*/  LEA.HI.X R15, R8, UR17, R21, 0x2, P0 ;  /* 0x00000011080f7c11 */ /* 0x000fcc00080f1415 */
[----:B------:R-:W2:Y:S01]  /*1050*/  LDG.E R15, desc[UR12][R14.64] ;  /* 0x0000000c0e0f7981 */ /* 0x000ea2000c1e1900 */
[----:B------:R-:W-:-:S04]  /*1060*/  VIADD R9, R9, 0x7 ;  /* 0x0000000709097836 */ /* 0x000fc80000000000 */
[----:B------:R-:W-:Y:S01]  /*1070*/  IMAD.WIDE.U32 R6, R9, 0x4, R6 ;  /* 0x0000000409067825 */ /* 0x000fe200078e0006 */
[----:B--2---:R0:W-:Y:S04]  /*1080*/  STG.E desc[UR12][R10.64], R15 ;  /* 0x0000000f0a007986 */ /* 0x0041e8000c10190c */
[----:B------:R-:W1:Y:S02]  /*1090*/  LDG.E R9, desc[UR12][R6.64] ;  /* 0x0000000c06097981 */ /* 0x000e64000c1e1900 */
[----:B-1----:R-:W-:-:S04]  /*10a0*/  IADD3 R12, P0, PT, R9, R2, RZ ;  /* 0x00000002090c7210 */ /* 0x002fc80007f1e0ff */
[----:B------:R-:W-:Y:S02]  /*10b0*/  LEA.HI.X.SX32 R9, R9, R4, 0x1, P0 ;  /* 0x0000000409097211 */ /* 0x000fe400000f0eff */
[----:B------:R-:W-:-:S04]  /*10c0*/  LEA R8, P0, R12, UR16, 0x2 ;  /* 0x000000100c087c11 */ /* 0x000fc8000f8010ff */
[----:B------:R-:W-:-:S06]  /*10d0*/  LEA.HI.X R9, R12, UR17, R9, 0x2, P0 ;  /* 0x000000110c097c11 */ /* 0x000fcc00080f1409 */
[----:B------:R-:W2:Y:S01]  /*10e0*/  LDG.E R9, desc[UR12][R8.64] ;  /* 0x0000000c08097981 */ /* 0x000ea2000c1e1900 */
[----:B------:R-:W-:-:S03]  /*10f0*/  UIADD3 UR4, UPT, UPT, UR4, 0x8, URZ ;  /* 0x0000000804047890 */ /* 0x000fc6000fffe0ff */
[----:B--2---:R0:W-:Y:S09]  /*1100*/  STG.E desc[UR12][R6.64], R9 ;  /* 0x0000000906007986 */ /* 0x0041f2000c10190c */
.L_x_5:
[----:B------:R-:W-:Y:S05]  /*1110*/  BRA.U !UP0, `(.L_x_2) ;  /* 0x00000005082c7547 */ /* 0x000fea000b800000 */
[----:B------:R-:W-:Y:S01]  /*1120*/  UISETP.NE.AND UP0, UPT, UR7, URZ, UPT ;  /* 0x000000ff0700728c */ /* 0x000fe2000bf05270 */
[----:B------:R-:W-:Y:S10]  /*1130*/  BRA.U !UP2, `(.L_x_6) ;  /* 0x000000010a9c7547 */ /* 0x000ff4000b800000 */
[----:B0-----:R-:W0:Y:S01]  /*1140*/  LDC.64 R6, c[0x0][0x388] ;  /* 0x0000e200ff067b82 */ /* 0x001e220000000a00 */
[----:B--2---:R-:W-:Y:S01]  /*1150*/  IMAD R13, R0, R5, UR4 ;  /* 0x00000004000d7e24 */ /* 0x004fe2000f8e0205 */
[----:B------:R-:W1:Y:S03]  /*1160*/  LDCU.64 UR16, c[0x0][0x388] ;  /* 0x00007100ff1077ac */ /* 0x000e660008000a00 */
        /* <DEDUP_REMOVED lines=36> */
.L_x_6:
[----:B------:R-:W-:Y:S05]  /*13b0*/  BRA.U !UP0, `(.L_x_2) ;  /* 0x0000000108847547 */ /* 0x000fea000b800000 */
[----:B0--3--:R-:W0:Y:S01]  /*13c0*/  LDC.64 R6, c[0x0][0x388] ;  /* 0x0000e200ff067b82 */ /* 0x009e220000000a00 */
[----:B--2---:R-:W-:Y:S01]  /*13d0*/  IMAD R13, R0, R5, UR4 ;  /* 0x00000004000d7e24 */ /* 0x004fe2000f8e0205 */
[----:B------:R-:W1:Y:S03]  /*13e0*/  LDCU.64 UR16, c[0x0][0x388] ;  /* 0x00007100ff1077ac */ /* 0x000e660008000a00 */
[----:B0-----:R-:W-:-:S05]  /*13f0*/  IMAD.WIDE.U32 R8, R13, 0x4, R6 ;  /* 0x000000040d087825 */ /* 0x001fca00078e0006 */
[----:B------:R-:W2:Y:S02]  /*1400*/  LDG.E R5, desc[UR12][R8.64] ;  /* 0x0000000c08057981 */ /* 0x000ea4000c1e1900 */
[----:B--2---:R-:W-:-:S04]  /*1410*/  IADD3 R11, P0, PT, R5, R2, RZ ;  /* 0x00000002050b7210 */ /* 0x004fc80007f1e0ff */
[----:B------:R-:W-:Y:S02]  /*1420*/  LEA.HI.X.SX32 R12, R5, R4, 0x1, P0 ;  /* 0x00000004050c7211 */ /* 0x000fe400000f0eff */
[----:B-1----:R-:W-:-:S04]  /*1430*/  LEA R10, P0, R11, UR16, 0x2 ;  /* 0x000000100b0a7c11 */ /* 0x002fc8000f8010ff */
[----:B------:R-:W-:-:S06]  /*1440*/  LEA.HI.X R11, R11, UR17, R12, 0x2, P0 ;  /* 0x000000110b0b7c11 */ /* 0x000fcc00080f140c */
[----:B------:R-:W2:Y:S01]  /*1450*/  LDG.E R11, desc[UR12][R10.64] ;  /* 0x0000000c0a0b7981 */ /* 0x000ea2000c1e1900 */
[----:B------:R-:W-:-:S03]  /*1460*/  UISETP.NE.AND UP0, UPT, UR7, 0x1, UPT ;  /* 0x000000010700788c */ /* 0x000fc6000bf05270 */
[----:B--2---:R1:W-:Y:S06]  /*1470*/  STG.E desc[UR12][R8.64], R11 ;  /* 0x0000000b08007986 */ /* 0x0043ec000c10190c */
[----:B------:R-:W-:Y:S05]  /*1480*/  BRA.U !UP0, `(.L_x_2) ;  /* 0x0000000108507547 */ /* 0x000fea000b800000 */
[----:B-1----:R-:W-:-:S04]  /*1490*/  VIADD R9, R13, 0x1 ;  /* 0x000000010d097836 */ /* 0x002fc80000000000 */
[----:B------:R-:W-:-:S05]  /*14a0*/  IMAD.WIDE.U32 R8, R9, 0x4, R6 ;  /* 0x0000000409087825 */ /* 0x000fca00078e0006 */
[----:B------:R-:W2:Y:S02]  /*14b0*/  LDG.E R5, desc[UR12][R8.64] ;  /* 0x0000000c08057981 */ /* 0x000ea4000c1e1900 */
[----:B--2---:R-:W-:-:S04]  /*14c0*/  IADD3 R11, P0, PT, R5, R2, RZ ;  /* 0x00000002050b7210 */ /* 0x004fc80007f1e0ff */
[----:B------:R-:W-:Y:S02]  /*14d0*/  LEA.HI.X.SX32 R12, R5, R4, 0x1, P0 ;  /* 0x00000004050c7211 */ /* 0x000fe400000f0eff */
[----:B------:R-:W-:-:S04]  /*14e0*/  LEA R10, P0, R11, UR16, 0x2 ;  /* 0x000000100b0a7c11 */ /* 0x000fc8000f8010ff */
[----:B------:R-:W-:-:S06]  /*14f0*/  LEA.HI.X R11, R11, UR17, R12, 0x2, P0 ;  /* 0x000000110b0b7c11 */ /* 0x000fcc00080f140c */
[----:B------:R-:W2:Y:S01]  /*1500*/  LDG.E R11, desc[UR12][R10.64] ;  /* 0x0000000c0a0b7981 */ /* 0x000ea2000c1e1900 */
[----:B------:R-:W-:-:S03]  /*1510*/  UISETP.NE.AND UP0, UPT, UR7, 0x2, UPT ;  /* 0x000000020700788c */ /* 0x000fc6000bf05270 */
[----:B--2---:R4:W-:Y:S06]  /*1520*/  STG.E desc[UR12][R8.64], R11 ;  /* 0x0000000b08007986 */ /* 0x0049ec000c10190c */
[----:B------:R-:W-:Y:S05]  /*1530*/  BRA.U !UP0, `(.L_x_2) ;  /* 0x0000000108247547 */ /* 0x000fea000b800000 */
[----:B------:R-:W-:-:S04]  /*1540*/  VIADD R3, R13, 0x2 ;  /* 0x000000020d037836 */ /* 0x000fc80000000000 */
[----:B------:R-:W-:-:S05]  /*1550*/  IMAD.WIDE.U32 R6, R3, 0x4, R6 ;  /* 0x0000000403067825 */ /* 0x000fca00078e0006 */
[----:B------:R-:W2:Y:S02]  /*1560*/  LDG.E R3, desc[UR12][R6.64] ;  /* 0x0000000c06037981 */ /* 0x000ea4000c1e1900 */
[----:B--2---:R-:W-:-:S04]  /*1570*/  IADD3 R5, P0, PT, R3, R2, RZ ;  /* 0x0000000203057210 */ /* 0x004fc80007f1e0ff */
[----:B------:R-:W-:Y:S02]  /*1580*/  LEA.HI.X.SX32 R4, R3, R4, 0x1, P0 ;  /* 0x0000000403047211 */ /* 0x000fe400000f0eff */
[----:B------:R-:W-:-:S04]  /*1590*/  LEA R2, P0, R5, UR16, 0x2 ;  /* 0x0000001005027c11 */ /* 0x000fc8000f8010ff */
[----:B------:R-:W-:-:S06]  /*15a0*/  LEA.HI.X R3, R5, UR17, R4, 0x2, P0 ;  /* 0x0000001105037c11 */ /* 0x000fcc00080f1404 */
[----:B------:R-:W2:Y:S04]  /*15b0*/  LDG.E R3, desc[UR12][R2.64] ;  /* 0x0000000c02037981 */ /* 0x000ea8000c1e1900 */
[----:B--2---:R0:W-:Y:S02]  /*15c0*/  STG.E desc[UR12][R6.64], R3 ;  /* 0x0000000306007986 */ /* 0x0041e4000c10190c */
.L_x_2:
[----:B------:R-:W-:Y:S05]  /*15d0*/  BSYNC.RECONVERGENT B0 ;  /* 0x0000000000007941 */ /* 0x000fea0003800200 */
.L_x_1:
[----:B------:R-:W-:Y:S01]  /*15e0*/  BAR.SYNC.DEFER_BLOCKING 0x0 ;  /* 0x0000000000007b1d */ /* 0x000fe20000010000 */
[----:B------:R-:W-:Y:S02]  /*15f0*/  USHF.L.U64.HI UR5, UR14, 0x1, UR5 ;  /* 0x000000010e057899 */ /* 0x000fe40008010205 */
[----:B------:R-:W-:-:S04]  /*1600*/  USHF.L.U32 UR14, UR14, 0x1, URZ ;  /* 0x000000010e0e7899 */ /* 0x000fc800080006ff */
[----:B------:R-:W-:-:S04]  /*1610*/  UISETP.GE.U32.AND UP0, UPT, UR14, UR15, UPT ;  /* 0x0000000f0e00728c */ /* 0x000fc8000bf06070 */
[----:B------:R-:W-:-:S09]  /*1620*/  UISETP.GE.U32.AND.EX UP0, UPT, UR5, URZ, UPT, UP0 ;  /* 0x000000ff0500728c */ /* 0x000fd2000bf06100 */
[----:B------:R-:W-:Y:S05]  /*1630*/  BRA.U !UP0, `(.L_x_7) ;  /* 0xffffffe908c47547 */ /* 0x000fea000b83ffff */
[----:B------:R-:W-:Y:S05]  /*1640*/  EXIT ;  /* 0x000000000000794d */ /* 0x000fea0003800000 */
.L_x_8:
        /* <DEDUP_REMOVED lines=11> */
.L_x_28:


//--------------------- .text._Z15specDFAMatchingiiiPiPcS_ii --------------------------
	.section	.text._Z15specDFAMatchingiiiPiPcS_ii,"ax",@progbits
	.align	128
        .global         _Z15specDFAMatchingiiiPiPcS_ii
        .type           _Z15specDFAMatchingiiiPiPcS_ii,@function
        .size           _Z15specDFAMatchingiiiPiPcS_ii,(.L_x_29 - _Z15specDFAMatchingiiiPiPcS_ii)
        .other          _Z15specDFAMatchingiiiPiPcS_ii,@"STO_CUDA_ENTRY STV_DEFAULT"
_Z15specDFAMatchingiiiPiPcS_ii:
.text._Z15specDFAMatchingiiiPiPcS_ii:
[----:B------:R-:W-:Y:S01]  /*0000*/  LDC R1, c[0x0][0x37c] ;  /* 0x0000df00ff017b82 */ /* 0x000fe20000000800 */
[----:B------:R-:W0:Y:S07]  /*0010*/  S2R R2, SR_TID.X ;  /* 0x0000000000027919 */ /* 0x000e2e0000002100 */
[----:B------:R-:W0:Y:S08]  /*0020*/  S2UR UR4, SR_CTAID.X ;  /* 0x00000000000479c3 */ /* 0x000e300000002500 */
[----:B------:R-:W0:Y:S08]  /*0030*/  LDC R3, c[0x0][0x360] ;  /* 0x0000d800ff037b82 */ /* 0x000e300000000800 */
[----:B------:R-:W1:Y:S01]  /*0040*/  LDC R5, c[0x0][0x3ac] ;  /* 0x0000eb00ff057b82 */ /* 0x000e620000000800 */
[----:B0-----:R-:W-:-:S05]  /*0050*/  IMAD R2, R3, UR4, R2 ;  /* 0x0000000403027c24 */ /* 0x001fca000f8e0202 */
[----:B-1----:R-:W-:-:S13]  /*0060*/  ISETP.GE.U32.AND P0, PT, R2, R5, PT ;  /* 0x000000050200720c */ /* 0x002fda0003f06070 */
[----:B------:R-:W-:Y:S05]  /*0070*/  @P0 EXIT ;  /* 0x000000000000094d */ /* 0x000fea0003800000 */
[----:B------:R-:W-:Y:S01]  /*0080*/  ISETP.NE.AND P0, PT, R2, RZ, PT ;  /* 0x000000ff0200720c */ /* 0x000fe20003f05270 */
[----:B------:R-:W0:-:S12]  /*0090*/  LDCU.64 UR6, c[0x0][0x358] ;  /* 0x00006b00ff0677ac */ /* 0x000e180008000a00 */
[----:B------:R-:W-:Y:S05]  /*00a0*/  @P0 BRA `(.L_x_9) ;  /* 0x0000000c00ec0947 */ /* 0x000fea0003800000 */
[----:B------:R-:W1:Y:S01]  /*00b0*/  LDC R6, c[0x0][0x380] ;  /* 0x0000e000ff067b82 */ /* 0x000e620000000800 */
[----:B------:R-:W2:Y:S07]  /*00c0*/  LDCU UR9, c[0x0][0x3a8] ;  /* 0x00007500ff0977ac */ /* 0x000eae0008000800 */
[----:B------:R-:W3:Y:S01]  /*00d0*/  LDC R9, c[0x0][0x388] ;  /* 0x0000e200ff097b82 */ /* 0x000ee20000000800 */
[----:B-1----:R-:W-:-:S04]  /*00e0*/  IADD3 R0, PT, PT, R5, -0x1, R6 ;  /* 0xffffffff05007810 */ /* 0x002fc80007ffe006 */
[-C--:B------:R-:W-:Y:S02]  /*00f0*/  IABS R5, R0.reuse ;  /* 0x0000000000057213 */ /* 0x080fe40000000000 */
[----:B------:R-:W-:Y:S02]  /*0100*/  IABS R11, R0 ;  /* 0x00000000000b7213 */ /* 0x000fe40000000000 */
[----:B------:R-:W1:Y:S01]  /*0110*/  I2F.RP R4, R5 ;  /* 0x0000000500047306 */ /* 0x000e620000209400 */
[----:B---3--:R-:W-:-:S07]  /*0120*/  IABS R10, R9 ;  /* 0x00000009000a7213 */ /* 0x008fce0000000000 */
[----:B-1----:R-:W1:Y:S02]  /*0130*/  MUFU.RCP R4, R4 ;  /* 0x0000000400047308 */ /* 0x002e640000001000 */
[----:B-1----:R-:W-:Y:S02]  /*0140*/  IADD3 R2, PT, PT, R4, 0xffffffe, RZ ;  /* 0x0ffffffe04027810 */ /* 0x002fe40007ffe0ff */
[----:B------:R-:W-:-:S04]  /*0150*/  IADD3 R4, PT, PT, RZ, -R11, RZ ;  /* 0x8000000bff047210 */ /* 0x000fc80007ffe0ff */
[----:B------:R1:W3:Y:S02]  /*0160*/  F2I.FTZ.U32.TRUNC.NTZ R3, R2 ;  /* 0x0000000200037305 */ /* 0x0002e4000021f000 */
[----:B-1----:R-:W-:Y:S02]  /*0170*/  IMAD.MOV.U32 R2, RZ, RZ, RZ ;  /* 0x000000ffff027224 */ /* 0x002fe400078e00ff */
[----:B---3--:R-:W-:-:S04]  /*0180*/  IMAD.MOV R8, RZ, RZ, -R3 ;  /* 0x000000ffff087224 */ /* 0x008fc800078e0a03 */
[----:B------:R-:W-:Y:S01]  /*0190*/  IMAD R7, R8, R5, RZ ;  /* 0x0000000508077224 */ /* 0x000fe200078e02ff */
[----:B------:R-:W-:Y:S01]  /*01a0*/  MOV R8, R10 ;  /* 0x0000000a00087202 */ /* 0x000fe20000000f00 */
[----:B--2---:R-:W-:Y:S02]  /*01b0*/  IMAD.U32 R10, RZ, RZ, UR9 ;  /* 0x00000009ff0a7e24 */ /* 0x004fe4000f8e00ff */
[----:B------:R-:W-:-:S06]  /*01c0*/  IMAD.HI.U32 R3, R3, R7, R2 ;  /* 0x0000000703037227 */ /* 0x000fcc00078e0002 */
[----:B------:R-:W-:-:S04]  /*01d0*/  IMAD.HI.U32 R3, R3, R8, RZ ;  /* 0x0000000803037227 */ /* 0x000fc800078e00ff */
[----:B------:R-:W-:-:S05]  /*01e0*/  IMAD R2, R3, R4, R8 ;  /* 0x0000000403027224 */ /* 0x000fca00078e0208 */
[----:B------:R-:W-:-:S13]  /*01f0*/  ISETP.GT.U32.AND P1, PT, R5, R2, PT ;  /* 0x000000020500720c */ /* 0x000fda0003f24070 */
[----:B------:R-:W-:Y:S01]  /*0200*/  @!P1 IMAD.IADD R2, R2, 0x1, -R5 ;  /* 0x0000000102029824 */ /* 0x000fe200078e0a05 */
[----:B------:R-:W-:Y:S02]  /*0210*/  @!P1 IADD3 R3, PT, PT, R3, 0x1, RZ ;  /* 0x0000000103039810 */ /* 0x000fe40007ffe0ff */
[----:B------:R-:W-:Y:S02]  /*0220*/  ISETP.NE.AND P1, PT, R0, RZ, PT ;  /* 0x000000ff0000720c */ /* 0x000fe40003f25270 */
[----:B------:R-:W-:Y:S02]  /*0230*/  ISETP.GE.U32.AND P0, PT, R2, R5, PT ;  /* 0x000000050200720c */ /* 0x000fe40003f06070 */
[----:B------:R-:W-:-:S04]  /*0240*/  LOP3.LUT R2, R0, R9, RZ, 0x3c, !PT ;  /* 0x0000000900027212 */ /* 0x000fc800078e3cff */
[----:B------:R-:W-:-:S07]  /*0250*/  ISETP.GE.AND P2, PT, R2, RZ, PT ;  /* 0x000000ff0200720c */ /* 0x000fce0003f46270 */
[----:B------:R-:W-:-:S06]  /*0260*/  @P0 VIADD R3, R3, 0x1 ;  /* 0x0000000103030836 */ /* 0x000fcc0000000000 */
[----:B------:R-:W-:Y:S02]  /*0270*/  @!P2 IADD3 R3, PT, PT, -R3, RZ, RZ ;  /* 0x000000ff0303a210 */ /* 0x000fe40007ffe1ff */
[----:B------:R-:W-:-:S05]  /*0280*/  @!P1 LOP3.LUT R3, RZ, R0, RZ, 0x33, !PT ;  /* 0x00000000ff039212 */ /* 0x000fca00078e33ff */
[----:B------:R-:W-:-:S05]  /*0290*/  IMAD R3, R3, R6, RZ ;  /* 0x0000000603037224 */ /* 0x000fca00078e02ff */
[C---:B------:R-:W-:Y:S02]  /*02a0*/  ISETP.GE.U32.AND P0, PT, R3.reuse, 0x10, PT ;  /* 0x000000100300780c */ /* 0x040fe40003f06070 */
[----:B------:R-:W-:Y:S02]  /*02b0*/  VIMNMX.U32 R0, PT, PT, R3, 0x1, !PT ;  /* 0x0000000103007848 */ /* 0x000fe40007fe0000 */
[----:B------:R-:W-:Y:S02]  /*02c0*/  CS2R R2, SRZ ;  /* 0x0000000000027805 */ /* 0x000fe4000001ff00 */
[----:B------:R-:W-:-:S07]  /*02d0*/  LOP3.LUT P1, RZ, R0, 0xf, RZ, 0xc0, !PT ;  /* 0x0000000f00ff7812 */ /* 0x000fce000782c0ff */
[----:B------:R-:W-:Y:S06]  /*02e0*/  @!P0 BRA `(.L_x_10) ;  /* 0x00000004008c8947 */ /* 0x000fec0003800000 */
[----:B------:R-:W1:Y:S01]  /*02f0*/  LDCU.64 UR4, c[0x0][0x398] ;  /* 0x00007300ff0477ac */ /* 0x000e620008000a00 */
[----:B------:R-:W-:Y:S02]  /*0300*/  LOP3.LUT R2, R0, 0xfffffff0, RZ, 0xc0, !PT ;  /* 0xfffffff000027812 */ /* 0x000fe400078ec0ff */
[----:B------:R-:W-:Y:S01]  /*0310*/  SHF.R.S32.HI R3, RZ, 0x1f, R0 ;  /* 0x0000001fff037819 */ /* 0x000fe20000011400 */
[----:B------:R-:W2:Y:S01]  /*0320*/  LDCU UR8, c[0x0][0x384] ;  /* 0x00007080ff0877ac */ /* 0x000ea20008000800 */
[----:B------:R-:W-:Y:S01]  /*0330*/  MOV R10, UR9 ;  /* 0x00000009000a7c02 */ /* 0x000fe20008000f00 */
[----:B------:R-:W-:Y:S01]  /*0340*/  IMAD.MOV.U32 R8, RZ, RZ, R2 ;  /* 0x000000ffff087224 */ /* 0x000fe200078e0002 */
[----:B------:R-:W-:Y:S01]  /*0350*/  MOV R9, R3 ;  /* 0x0000000300097202 */ /* 0x000fe20000000f00 */
[----:B-1----:R-:W-:-:S04]  /*0360*/  UIADD3 UR4, UP0, UPT, UR4, 0x7, URZ ;  /* 0x0000000704047890 */ /* 0x002fc8000ff1e0ff */
[----:B------:R-:W-:Y:S02]  /*0370*/  UIADD3.X UR5, UPT, UPT, URZ, UR5, URZ, UP0, !UPT ;  /* 0x00000005ff057290 */ /* 0x000fe400087fe4ff */
[----:B------:R-:W-:-:S04]  /*0380*/  IMAD.U32 R4, RZ, RZ, UR4 ;  /* 0x00000004ff047e24 */ /* 0x000fc8000f8e00ff */
[----:B--2---:R-:W-:-:S07]  /*0390*/  MOV R5, UR5 ;  /* 0x0000000500057c02 */ /* 0x004fce0008000f00 */
.L_x_11:
[----:B0-----:R-:W2:Y:S01]  /*03a0*/  LDG.E.S8 R11, desc[UR6][R4.64+-0x7] ;  /* 0xfffff906040b7981 */ /* 0x001ea2000c1e1300 */
[----:B------:R-:W0:Y:S03]  /*03b0*/  LDC.64 R6, c[0x0][0x390] ;  /* 0x0000e400ff067b82 */ /* 0x000e260000000a00 */
[----:B------:R-:W3:Y:S04]  /*03c0*/  LDG.E.S8 R13, desc[UR6][R4.64+-0x6] ;  /* 0xfffffa06040d7981 */ /* 0x000ee8000c1e1300 */
[----:B------:R-:W4:Y:S04]  /*03d0*/  LDG.E.S8 R15, desc[UR6][R4.64+-0x5] ;  /* 0xfffffb06040f7981 */ /* 0x000f28000c1e1300 */
[----:B------:R-:W4:Y:S01]  /*03e0*/  LDG.E.S8 R17, desc[UR6][R4.64+-0x4] ;  /* 0xfffffc0604117981 */ /* 0x000f22000c1e1300 */
[----:B--2--5:R-:W-:-:S04]  /*03f0*/  IMAD R11, R10, UR8, R11 ;  /* 0x000000080a0b7c24 */ /* 0x024fc8000f8e020b */
[----:B------:R-:W-:-:S04]  /*0400*/  VIADD R11, R11, 0xffffffd0 ;  /* 0xffffffd00b0b7836 */ /* 0x000fc80000000000 */
[----:B0-----:R-:W-:-:S06]  /*0410*/  IMAD.WIDE R10, R11, 0x4, R6 ;  /* 0x000000040b0a7825 */ /* 0x001fcc00078e0206 */
[----:B------:R-:W3:Y:S02]  /*0420*/  LDG.E R10, desc[UR6][R10.64] ;  /* 0x000000060a0a7981 */ /* 0x000ee4000c1e1900 */
[----:B---3--:R-:W-:-:S05]  /*0430*/  IMAD R13, R10, UR8, R13 ;  /* 0x000000080a0d7c24 */ /* 0x008fca000f8e020d */
[----:B------:R-:W-:-:S05]  /*0440*/  IADD3 R13, PT, PT, R13, -0x30, RZ ;  /* 0xffffffd00d0d7810 */ /* 0x000fca0007ffe0ff */
[----:B------:R-:W-:-:S06]  /*0450*/  IMAD.WIDE R12, R13, 0x4, R6 ;  /* 0x000000040d0c7825 */ /* 0x000fcc00078e0206 */
[----:B------:R-:W4:Y:S02]  /*0460*/  LDG.E R12, desc[UR6][R12.64] ;  /* 0x000000060c0c7981 */ /* 0x000f24000c1e1900 */
[----:B----4-:R-:W-:-:S04]  /*0470*/  IMAD R15, R12, UR8, R15 ;  /* 0x000000080c0f7c24 */ /* 0x010fc8000f8e020f */
[----:B------:R-:W-:-:S04]  /*0480*/  VIADD R15, R15, 0xffffffd0 ;  /* 0xffffffd00f0f7836 */ /* 0x000fc80000000000 */
[----:B------:R-:W-:-:S06]  /*0490*/  IMAD.WIDE R14, R15, 0x4, R6 ;  /* 0x000000040f0e7825 */ /* 0x000fcc00078e0206 */
[----:B------:R-:W2:Y:S02]  /*04a0*/  LDG.E R14, desc[UR6][R14.64] ;  /* 0x000000060e0e7981 */ /* 0x000ea4000c1e1900 */
[----:B--2---:R-:W-:-:S05]  /*04b0*/  IMAD R17, R14, UR8, R17 ;  /* 0x000000080e117c24 */ /* 0x004fca000f8e0211 */
[----:B------:R-:W-:Y:S02]  /*04c0*/  IADD3 R11, PT, PT, R17, -0x30, RZ ;  /* 0xffffffd0110b7810 */ /* 0x000fe40007ffe0ff */
[----:B------:R-:W2:Y:S03]  /*04d0*/  LDG.E.S8 R17, desc[UR6][R4.64+-0x3] ;  /* 0xfffffd0604117981 */ /* 0x000ea6000c1e1300 */
[----:B------:R-:W-:-:S06]  /*04e0*/  IMAD.WIDE R10, R11, 0x4, R6 ;  /* 0x000000040b0a7825 */ /* 0x000fcc00078e0206 */
[----:B------:R-:W2:Y:S02]  /*04f0*/  LDG.E R10, desc[UR6][R10.64] ;  /* 0x000000060a0a7981 */ /* 0x000ea4000c1e1900 */
[----:B--2---:R-:W-:-:S04]  /*0500*/  IMAD R17, R10, UR8, R17 ;  /* 0x000000080a117c24 */ /* 0x004fc8000f8e0211 */
[----:B------:R-:W-:Y:S02]  /*0510*/  VIADD R13, R17, 0xffffffd0 ;  /* 0xffffffd0110d7836 */ /* 0x000fe40000000000 */
[----:B------:R-:W2:Y:S02]  /*0520*/  LDG.E.S8 R17, desc[UR6][R4.64+-0x2] ;  /* 0xfffffe0604117981 */ /* 0x000ea4000c1e1300 */
        /* <DEDUP_REMOVED lines=51> */
[----:B------:R-:W2:Y:S01]  /*0860*/  LDG.E R14, desc[UR6][R14.64] ;  /* 0x000000060e0e7981 */ /* 0x000ea2000c1e1900 */
[----:B------:R-:W-:-:S04]  /*0870*/  IADD3 R8, P0, PT, R8, -0x10, RZ ;  /* 0xfffffff008087810 */ /* 0x000fc80007f1e0ff */
[----:B------:R-:W-:Y:S02]  /*0880*/  IADD3.X R9, PT, PT, R9, -0x1, RZ, P0, !PT ;  /* 0xffffffff09097810 */ /* 0x000fe400007fe4ff */
[----:B------:R-:W-:Y:S01]  /*0890*/  ISETP.NE.U32.AND P0, PT, R8, RZ, PT ;  /* 0x000000ff0800720c */ /* 0x000fe20003f05070 */
[----:B--2---:R-:W-:-:S05]  /*08a0*/  IMAD R17, R14, UR8, R17 ;  /* 0x000000080e117c24 */ /* 0x004fca000f8e0211 */
[----:B------:R-:W-:-:S05]  /*08b0*/  IADD3 R17, PT, PT, R17, -0x30, RZ ;  /* 0xffffffd011117810 */ /* 0x000fca0007ffe0ff */
[----:B------:R-:W-:-:S05]  /*08c0*/  IMAD.WIDE R6, R17, 0x4, R6 ;  /* 0x0000000411067825 */ /* 0x000fca00078e0206 */
[----:B------:R1:W5:Y:S01]  /*08d0*/  LDG.E R10, desc[UR6][R6.64] ;  /* 0x00000006060a7981 */ /* 0x000362000c1e1900 */
[----:B------:R-:W-:Y:S02]  /*08e0*/  ISETP.NE.AND.EX P0, PT, R9, RZ, PT, P0 ;  /* 0x000000ff0900720c */ /* 0x000fe40003f05300 */
[----:B------:R-:W-:-:S05]  /*08f0*/  IADD3 R4, P2, PT, R4, 0x10, RZ ;  /* 0x0000001004047810 */ /* 0x000fca0007f5e0ff */
[----:B------:R-:W-:-:S06]  /*0900*/  IMAD.X R5, RZ, RZ, R5, P2 ;  /* 0x000000ffff057224 */ /* 0x000fcc00010e0605 */
[----:B-1----:R-:W-:Y:S05]  /*0910*/  @P0 BRA `(.L_x_11) ;  /* 0xfffffff800a00947 */ /* 0x002fea000383ffff */
.L_x_10:
[----:B------:R-:W-:Y:S05]  /*0920*/  @!P1 BRA `(.L_x_12) ;  /* 0x0000000400b89947 */ /* 0x000fea0003800000 */
[----:B------:R-:W-:-:S04]  /*0930*/  LOP3.LUT R4, R0, 0xf, RZ, 0xc0, !PT ;  /* 0x0000000f00047812 */ /* 0x000fc800078ec0ff */
[----:B------:R-:W-:-:S04]  /*0940*/  IADD3 R4, P1, PT, R4, -0x1, RZ ;  /* 0xffffffff04047810 */ /* 0x000fc80007f3e0ff */
[----:B------:R-:W-:Y:S02]  /*0950*/  ISETP.GE.U32.AND P0, PT, R4, 0x7, PT ;  /* 0x000000070400780c */ /* 0x000fe40003f06070 */
[----:B------:R-:W-:Y:S02]  /*0960*/  IADD3.X R4, PT, PT, RZ, -0x1, RZ, P1, !PT ;  /* 0xffffffffff047810 */ /* 0x000fe40000ffe4ff */
[----:B------:R-:W-:Y:S02]  /*0970*/  LOP3.LUT P1, RZ, R0, 0x7, RZ, 0xc0, !PT ;  /* 0x0000000700ff7812 */ /* 0x000fe4000782c0ff */
[----:B------:R-:W-:-:S13]  /*0980*/  ISETP.GE.U32.AND.EX P0, PT, R4, RZ, PT, P0 ;  /* 0x000000ff0400720c */ /* 0x000fda0003f06100 */
[----:B------:R-:W-:Y:S05]  /*0990*/  @!P0 BRA `(.L_x_13) ;  /* 0x0000000000bc8947 */ /* 0x000fea0003800000 */
[----:B------:R-:W1:Y:S01]  /*09a0*/  LDCU.64 UR4, c[0x0][0x398] ;  /* 0x00007300ff0477ac */ /* 0x000e620008000a00 */
[----:B------:R-:W2:Y:S01]  /*09b0*/  LDC.64 R4, c[0x0][0x390] ;  /* 0x0000e400ff047b82 */ /* 0x000ea20000000a00 */
[----:B-1----:R-:W-:Y:S01]  /*09c0*/  IADD3 R6, P0, PT, R2, UR4, RZ ;  /* 0x0000000402067c10 */ /* 0x002fe2000ff1e0ff */
[----:B------:R-:W1:Y:S03]  /*09d0*/  LDCU UR4, c[0x0][0x384] ;  /* 0x00007080ff0477ac */ /* 0x000e660008000800 */
[----:B------:R-:W-:-:S05]  /*09e0*/  IADD3.X R7, PT, PT, R3, UR5, RZ, P0, !PT ;  /* 0x0000000503077c10 */ /* 0x000fca00087fe4ff */
[----:B0-----:R-:W1:Y:S04]  /*09f0*/  LDG.E.S8 R9, desc[UR6][R6.64] ;  /* 0x0000000606097981 */ /* 0x001e68000c1e1300 */
[----:B------:R-:W3:Y:S04]  /*0a00*/  LDG.E.S8 R11, desc[UR6][R6.64+0x1] ;  /* 0x00000106060b7981 */ /* 0x000ee8000c1e1300 */
[----:B------:R-:W4:Y:S04]  /*0a10*/  LDG.E.S8 R13, desc[UR6][R6.64+0x2] ;  /* 0x00000206060d7981 */ /* 0x000f28000c1e1300 */
[----:B------:R-:W4:Y:S01]  /*0a20*/  LDG.E.S8 R15, desc[UR6][R6.64+0x3] ;  /* 0x00000306060f7981 */ /* 0x000f22000c1e1300 */
[----:B-1---5:R-:W-:-:S04]  /*0a30*/  IMAD R9, R10, UR4, R9 ;  /* 0x000000040a097c24 */ /* 0x022fc8000f8e0209 */
[----:B------:R-:W-:-:S04]  /*0a40*/  VIADD R9, R9, 0xffffffd0 ;  /* 0xffffffd009097836 */ /* 0x000fc80000000000 */
[----:B--2---:R-:W-:-:S06]  /*0a50*/  IMAD.WIDE R8, R9, 0x4, R4 ;  /* 0x0000000409087825 */ /* 0x004fcc00078e0204 */
        /* <DEDUP_REMOVED lines=30> */
[----:B------:R-:W-:-:S05]  /*0c40*/  IADD3 R15, PT, PT, R15, -0x30, RZ ;  /* 0xffffffd00f0f7810 */ /* 0x000fca0007ffe0ff */
[----:B------:R-:W-:-:S05]  /*0c50*/  IMAD.WIDE R4, R15, 0x4, R4 ;  /* 0x000000040f047825 */ /* 0x000fca00078e0204 */
[----:B------:R1:W5:Y:S01]  /*0c60*/  LDG.E R10, desc[UR6][R4.64] ;  /* 0x00000006040a7981 */ /* 0x000362000c1e1900 */
[----:B------:R-:W-:-:S05]  /*0c70*/  IADD3 R2, P0, PT, R2, 0x8, RZ ;  /* 0x0000000802027810 */ /* 0x000fca0007f1e0ff */
[----:B------:R-:W-:-:S08]  /*0c80*/  IMAD.X R3, RZ, RZ, R3, P0 ;  /* 0x000000ffff037224 */ /* 0x000fd000000e0603 */
.L_x_13:
[----:B------:R-:W-:Y:S05]  /*0c90*/  @!P1 BRA `(.L_x_12) ;  /* 0x0000000000dc9947 */ /* 0x000fea0003800000 */
[----:B-1----:R-:W-:-:S04]  /*0ca0*/  LOP3.LUT R4, R0, 0x7, RZ, 0xc0, !PT ;  /* 0x0000000700047812 */ /* 0x002fc800078ec0ff */
        /* <DEDUP_REMOVED lines=12> */
[----:B------:R-:W3:Y:S01]  /*0d70*/  LDG.E.S8 R11, desc[UR6][R6.64+0x1] ;  /* 0x00000106060b7981 */ /* 0x000ee2000c1e1300 */
[----:B-1---5:R-:W-:-:S04]  /*0d80*/  IMAD R9, R10, UR4, R9 ;  /* 0x000000040a097c24 */ /* 0x022fc8000f8e0209 */
[----:B------:R-:W-:-:S04]  /*0d90*/  VIADD R9, R9, 0xffffffd0 ;  /* 0xffffffd009097836 */ /* 0x000fc80000000000 */
[----:B--2---:R-:W-:-:S06]  /*0da0*/  IMAD.WIDE R8, R9, 0x4, R4 ;  /* 0x0000000409087825 */ /* 0x004fcc00078e0204 */
[----:B------:R-:W3:Y:S02]  /*0db0*/  LDG.E R8, desc[UR6][R8.64] ;  /* 0x0000000608087981 */ /* 0x000ee4000c1e1900 */
[----:B---3--:R-:W-:-:S05]  /*0dc0*/  IMAD R11, R8, UR4, R11 ;  /* 0x00000004080b7c24 */ /* 0x008fca000f8e020b */
[----:B------:R-:W-:-:S05]  /*0dd0*/  IADD3 R11, PT, PT, R11, -0x30, RZ ;  /* 0xffffffd00b0b7810 */ /* 0x000fca0007ffe0ff */
[----:B------:R-:W-:Y:S02]  /*0de0*/  IMAD.WIDE R12, R11, 0x4, R4 ;  /* 0x000000040b0c7825 */ /* 0x000fe400078e0204 */
[----:B------:R-:W2:Y:S04]  /*0df0*/  LDG.E.S8 R11, desc[UR6][R6.64+0x2] ;  /* 0x00000206060b7981 */ /* 0x000ea8000c1e1300 */
[----:B------:R-:W2:Y:S02]  /*0e00*/  LDG.E R12, desc[UR6][R12.64] ;  /* 0x000000060c0c7981 */ /* 0x000ea4000c1e1900 */
[----:B--2---:R-:W-:-:S04]  /*0e10*/  IMAD R11, R12, UR4, R11 ;  /* 0x000000040c0b7c24 */ /* 0x004fc8000f8e020b */
[----:B------:R-:W-:-:S04]  /*0e20*/  VIADD R11, R11, 0xffffffd0 ;  /* 0xffffffd00b0b7836 */ /* 0x000fc80000000000 */
[----:B------:R-:W-:Y:S02]  /*0e30*/  IMAD.WIDE R14, R11, 0x4, R4 ;  /* 0x000000040b0e7825 */ /* 0x000fe400078e0204 */
[----:B------:R-:W2:Y:S04]  /*0e40*/  LDG.E.S8 R11, desc[UR6][R6.64+0x3] ;  /* 0x00000306060b7981 */ /* 0x000ea8000c1e1300 */
[----:B------:R-:W2:Y:S02]  /*0e50*/  LDG.E R14, desc[UR6][R14.64] ;  /* 0x000000060e0e7981 */ /* 0x000ea4000c1e1900 */
[----:B--2---:R-:W-:-:S05]  /*0e60*/  IMAD R11, R14, UR4, R11 ;  /* 0x000000040e0b7c24 */ /* 0x004fca000f8e020b */
[----:B------:R-:W-:-:S05]  /*0e70*/  IADD3 R11, PT, PT, R11, -0x30, RZ ;  /* 0xffffffd00b0b7810 */ /* 0x000fca0007ffe0ff */
[----:B------:R-:W-:-:S05]  /*0e80*/  IMAD.WIDE R4, R11, 0x4, R4 ;  /* 0x000000040b047825 */ /* 0x000fca00078e0204 */
[----:B------:R1:W5:Y:S01]  /*0e90*/  LDG.E R10, desc[UR6][R4.64] ;  /* 0x00000006040a7981 */ /* 0x000362000c1e1900 */
[----:B------:R-:W-:-:S05]  /*0ea0*/  IADD3 R2, P0, PT, R2, 0x4, RZ ;  /* 0x0000000402027810 */ /* 0x000fca0007f1e0ff */
[----:B------:R-:W-:-:S08]  /*0eb0*/  IMAD.X R3, RZ, RZ, R3, P0 ;  /* 0x000000ffff037224 */ /* 0x000fd000000e0603 */
.L_x_14:
[----:B------:R-:W-:Y:S05]  /*0ec0*/  @!P1 BRA `(.L_x_12) ;  /* 0x0000000000509947 */ /* 0x000fea0003800000 */
[----:B------:R-:W2:Y:S01]  /*0ed0*/  LDCU.64 UR4, c[0x0][0x398] ;  /* 0x00007300ff0477ac */ /* 0x000ea20008000a00 */
[----:B-1----:R-:W1:Y:S01]  /*0ee0*/  LDC.64 R4, c[0x0][0x390] ;  /* 0x0000e400ff047b82 */ /* 0x002e620000000a00 */
[----:B------:R-:W-:Y:S01]  /*0ef0*/  HFMA2 R6, -RZ, RZ, 0, 0 ;  /* 0x00000000ff067431 */ /* 0x000fe200000001ff */
[----:B------:R-:W-:Y:S01]  /*0f00*/  LOP3.LUT R0, R0, 0x3, RZ, 0xc0, !PT ;  /* 0x0000000300007812 */ /* 0x000fe200078ec0ff */
[----:B------:R-:W3:Y:S01]  /*0f10*/  LDCU UR8, c[0x0][0x384] ;  /* 0x00007080ff0877ac */ /* 0x000ee20008000800 */
[----:B--2---:R-:W-:-:S04]  /*0f20*/  IADD3 R2, P0, PT, R2, UR4, RZ ;  /* 0x0000000402027c10 */ /* 0x004fc8000ff1e0ff */
[----:B---3--:R-:W-:-:S09]  /*0f30*/  IADD3.X R7, PT, PT, R3, UR5, RZ, P0, !PT ;  /* 0x0000000503077c10 */ /* 0x008fd200087fe4ff */
.L_x_15:
[----:B------:R-:W-:-:S06]  /*0f40*/  IMAD.MOV.U32 R3, RZ, RZ, R7 ;  /* 0x000000ffff037224 */ /* 0x000fcc00078e0007 */
[----:B0-----:R-:W2:Y:S01]  /*0f50*/  LDG.E.S8 R3, desc[UR6][R2.64] ;  /* 0x0000000602037981 */ /* 0x001ea2000c1e1300 */
[----:B------:R-:W-:-:S04]  /*0f60*/  IADD3 R0, P0, PT, R0, -0x1, RZ ;  /* 0xffffffff00007810 */ /* 0x000fc80007f1e0ff */
[----:B------:R-:W-:Y:S02]  /*0f70*/  IADD3.X R6, PT, PT, R6, -0x1, RZ, P0, !PT ;  /* 0xffffffff06067810 */ /* 0x000fe400007fe4ff */
[----:B------:R-:W-:Y:S01]  /*0f80*/  ISETP.NE.U32.AND P0, PT, R0, RZ, PT ;  /* 0x000000ff0000720c */ /* 0x000fe20003f05070 */
[----:B--2--5:R-:W-:-:S05]  /*0f90*/  IMAD R10, R10, UR8, R3 ;  /* 0x000000080a0a7c24 */ /* 0x024fca000f8e0203 */
[----:B------:R-:W-:-:S05]  /*0fa0*/  IADD3 R11, PT, PT, R10, -0x30, RZ ;  /* 0xffffffd00a0b7810 */ /* 0x000fca0007ffe0ff */
[----:B-1----:R-:W-:-:S06]  /*0fb0*/  IMAD.WIDE R10, R11, 0x4, R4 ;  /* 0x000000040b0a7825 */ /* 0x002fcc00078e0204 */
[----:B------:R2:W5:Y:S01]  /*0fc0*/  LDG.E R10, desc[UR6][R10.64] ;  /* 0x000000060a0a7981 */ /* 0x000562000c1e1900 */
[----:B------:R-:W-:Y:S02]  /*0fd0*/  ISETP.NE.AND.EX P0, PT, R6, RZ, PT, P0 ;  /* 0x000000ff0600720c */ /* 0x000fe40003f05300 */
[----:B------:R-:W-:-:S05]  /*0fe0*/  IADD3 R2, P1, PT, R2, 0x1, RZ ;  /* 0x0000000102027810 */ /* 0x000fca0007f3e0ff */
[----:B------:R-:W-:-:S06]  /*0ff0*/  IMAD.X R7, RZ, RZ, R7, P1 ;  /* 0x000000ffff077224 */ /* 0x000fcc00008e0607 */
[----:B--2---:R-:W-:Y:S05]  /*1000*/  @P0 BRA `(.L_x_15) ;  /* 0xfffffffc00cc0947 */ /* 0x004fea000383ffff */
.L_x_12:
[----:B-1----:R-:W1:Y:S08]  /*1010*/  LDC R5, c[0x0][0x3a8] ;  /* 0x0000ea00ff057b82 */ /* 0x002e700000000800 */
[----:B------:R-:W1:Y:S02]  /*1020*/  LDC.64 R2, c[0x0][0x3a0] ;  /* 0x0000e800ff027b82 */ /* 0x000e640000000a00 */
[----:B-1----:R-:W-:-:S05]  /*1030*/  IMAD.WIDE.U32 R2, R5, 0x4, R2 ;  /* 0x0000000405027825 */ /* 0x002fca00078e0002 */
[----:B0----5:R-:W-:Y:S01]  /*1040*/  STG.E desc[UR6][R2.64], R10 ;  /* 0x0000000a02007986 */ /* 0x021fe2000c101906 */
[----:B------:R-:W-:Y:S05]  /*1050*/  EXIT ;  /* 0x000000000000794d */ /* 0x000fea0003800000 */
.L_x_9:
[----:B------:R-:W1:Y:S01]  /*1060*/  LDCU UR5, c[0x0][0x380] ;  /* 0x00007000ff0577ac */ /* 0x000e620008000800 */
[----:B------:R-:W2:Y:S01]  /*1070*/  LDC R6, c[0x0][0x388] ;  /* 0x0000e200ff067b82 */ /* 0x000ea20000000800 */
[----:B-1----:R-:W-:-:S06]  /*1080*/  UIADD3 UR4, UPT, UPT, UR5, -0x1, URZ ;  /* 0xffffffff05047890 */ /* 0x002fcc000fffe0ff */
[----:B------:R-:W-:Y:S02]  /*1090*/  IADD3 R3, PT, PT, R5, UR4, RZ ;  /* 0x0000000405037c10 */ /* 0x000fe4000fffe0ff */
[----:B--2---:R-:W-:Y:S02]  /*10a0*/  IABS R10, R6 ;  /* 0x00000006000a7213 */ /* 0x004fe40000000000 */
[-C--:B------:R-:W-:Y:S02]  /*10b0*/  IABS R7, R3.reuse ;  /* 0x0000000300077213 */ /* 0x080fe40000000000 */
[----:B------:R-:W-:Y:S02]  /*10c0*/  IABS R11, R3 ;  /* 0x00000003000b7213 */ /* 0x000fe40000000000 */
[----:B------:R-:W1:Y:S08]  /*10d0*/  I2F.RP R0, R7 ;  /* 0x0000000700007306 */ /* 0x000e700000209400 */
[----:B-1----:R-:W1:Y:S02]  /*10e0*/  MUFU.RCP R0, R0 ;  /* 0x0000000000007308 */ /* 0x002e640000001000 */
[----:B-1----:R-:W-:-:S06]  /*10f0*/  VIADD R4, R0, 0xffffffe ;  /* 0x0ffffffe00047836 */ /* 0x002fcc0000000000 */
[----:B------:R1:W2:Y:S02]  /*1100*/  F2I.FTZ.U32.TRUNC.NTZ R5, R4 ;  /* 0x0000000400057305 */ /* 0x0002a4000021f000 */
[----:B-1----:R-:W-:Y:S02]  /*1110*/  MOV R4, RZ ;  /* 0x000000ff00047202 */ /* 0x002fe40000000f00 */
[----:B--2---:R-:W-:-:S05]  /*1120*/  IADD3 R8, PT, PT, RZ, -R5, RZ ;  /* 0x80000005ff087210 */ /* 0x004fca0007ffe0ff */
[----:B------:R-:W-:Y:S02]  /*1130*/  IMAD R9, R8, R7, RZ ;  /* 0x0000000708097224 */ /* 0x000fe400078e02ff */
[----:B------:R-:W-:Y:S02]  /*1140*/  IMAD.MOV.U32 R8, RZ, RZ, R10 ;  /* 0x000000ffff087224 */ /* 0x000fe400078e000a */
[----:B------:R-:W-:-:S04]  /*1150*/  IMAD.HI.U32 R5, R5, R9, R4 ;  /* 0x0000000905057227 */ /* 0x000fc800078e0004 */
[----:B------:R-:W-:Y:S02]  /*1160*/  IMAD.MOV R9, RZ, RZ, -R11 ;  /* 0x000000ffff097224 */ /* 0x000fe400078e0a0b */
[----:B------:R-:W-:-:S04]  /*1170*/  IMAD.HI.U32 R0, R5, R8, RZ ;  /* 0x0000000805007227 */ /* 0x000fc800078e00ff */
[----:B------:R-:W-:-:S05]  /*1180*/  IMAD R4, R0, R9, R8 ;  /* 0x0000000900047224 */ /* 0x000fca00078e0208 */
[----:B------:R-:W-:-:S13]  /*1190*/  ISETP.GT.U32.AND P2, PT, R7, R4, PT ;  /* 0x000000040700720c */ /* 0x000fda0003f44070 */
[-C--:B------:R-:W-:Y:S02]  /*11a0*/  @!P2 IADD3 R4, PT, PT, R4, -R7.reuse, RZ ;  /* 0x800000070404a210 */ /* 0x080fe40007ffe0ff */
[----:B------:R-:W-:Y:S02]  /*11b0*/  @!P2 IADD3 R0, PT, PT, R0, 0x1, RZ ;  /* 0x000000010000a810 */ /* 0x000fe40007ffe0ff */
[----:B------:R-:W-:Y:S02]  /*11c0*/  ISETP.GE.U32.AND P1, PT, R4, R7, PT ;  /* 0x000000070400720c */ /* 0x000fe40003f26070 */
[----:B------:R-:W-:Y:S02]  /*11d0*/  LOP3.LUT R4, R3, R6, RZ, 0x3c, !PT ;  /* 0x0000000603047212 */ /* 0x000fe400078e3cff */
[----:B------:R-:W-:Y:S02]  /*11e0*/  ISETP.NE.AND P2, PT, RZ, UR5, PT ;  /* 0x00000005ff007c0c */ /* 0x000fe4000bf45270 */
[----:B------:R-:W-:-:S07]  /*11f0*/  ISETP.GE.AND P0, PT, R4, RZ, PT ;  /* 0x000000ff0400720c */ /* 0x000fce0003f06270 */
[----:B------:R-:W-:Y:S01]  /*1200*/  @P1 VIADD R0, R0, 0x1 ;  /* 0x0000000100001836 */ /* 0x000fe20000000000 */
[----:B------:R-:W-:-:S05]  /*1210*/  ISETP.NE.AND P1, PT, R3, RZ, PT ;  /* 0x000000ff0300720c */ /* 0x000fca0003f25270 */
[----:B------:R-:W-:Y:S01]  /*1220*/  @!P0 IADD3 R0, PT, PT, -R0, RZ, RZ ;  /* 0x000000ff00008210 */ /* 0x000fe20007ffe1ff */
[----:B0-----:R-:W-:Y:S07]  /*1230*/  @!P2 EXIT ;  /* 0x000000000000a94d */ /* 0x001fee0003800000 */
[C---:B------:R-:W-:Y:S01]  /*1240*/  IADD3 R5, PT, PT, R2.reuse, UR4, RZ ;  /* 0x0000000402057c10 */ /* 0x040fe2000fffe0ff */
[----:B------:R-:W-:Y:S01]  /*1250*/  IMAD R2, R2, UR5, RZ ;  /* 0x0000000502027c24 */ /* 0x000fe2000f8e02ff */
[----:B------:R-:W-:-:S05]  /*1260*/  @!P1 LOP3.LUT R0, RZ, R3, RZ, 0x33, !PT ;  /* 0x00000003ff009212 */ /* 0x000fca00078e33ff */
[----:B------:R-:W-:-:S05]  /*1270*/  IMAD R3, R0, R5, RZ ;  /* 0x0000000500037224 */ /* 0x000fca00078e02ff */
[----:B------:R-:W-:Y:S02]  /*1280*/  IADD3 R10, P2, PT, R3, 0x1, RZ ;  /* 0x00000001030a7810 */ /* 0x000fe40007f5e0ff */
[----:B------:R-:W-:-:S03]  /*1290*/  IADD3 R5, P1, PT, R0, R3, RZ ;  /* 0x0000000300057210 */ /* 0x000fc60007f3e0ff */
[----:B------:R-:W-:Y:S01]  /*12a0*/  IMAD.X R6, RZ, RZ, RZ, P2 ;  /* 0x000000ffff067224 */ /* 0x000fe200010e06ff */
[----:B------:R-:W-:Y:S02]  /*12b0*/  ISETP.GT.U32.AND P0, PT, R5, R10, PT ;  /* 0x0000000a0500720c */ /* 0x000fe40003f04070 */
[----:B------:R-:W-:-:S04]  /*12c0*/  LEA.HI.X.SX32 R7, R0, RZ, 0x1, P1 ;  /* 0x000000ff00077211 */ /* 0x000fc800008f0eff */
[----:B------:R-:W-:-:S04]  /*12d0*/  ISETP.GT.U32.AND.EX P0, PT, R7, R6, PT, P0 ;  /* 0x000000060700720c */ /* 0x000fc80003f04100 */
[----:B------:R-:W-:Y:S02]  /*12e0*/  SEL R10, R5, R10, P0 ;  /* 0x0000000a050a7207 */ /* 0x000fe40000000000 */
[----:B------:R-:W-:Y:S02]  /*12f0*/  SEL R6, R7, R6, P0 ;  /* 0x0000000607067207 */ /* 0x000fe40000000000 */
[----:B------:R-:W-:-:S04]  /*1300*/  IADD3 R4, P1, PT, R3, -R10, RZ ;  /* 0x8000000a03047210 */ /* 0x000fc80007f3e0ff */
[----:B------:R-:W-:Y:S02]  /*1310*/  ISETP.GT.U32.AND P0, PT, R4, -0x10, PT ;  /* 0xfffffff00400780c */ /* 0x000fe40003f04070 */
[----:B------:R-:W-:Y:S02]  /*1320*/  IADD3.X R4, PT, PT, RZ, ~R6, RZ, P1, !PT ;  /* 0x80000006ff047210 */ /* 0x000fe40000ffe4ff */
[----:B------:R-:W-:Y:S02]  /*1330*/  IADD3 R10, P1, PT, -R3, R10, RZ ;  /* 0x0000000a030a7210 */ /* 0x000fe40007f3e1ff */
[----:B------:R-:W-:Y:S02]  /*1340*/  ISETP.GT.U32.AND.EX P0, PT, R4, -0x1, PT, P0 ;  /* 0xffffffff0400780c */ /* 0x000fe40003f04100 */
[----:B------:R-:W-:Y:S02]  /*1350*/  CS2R R4, SRZ ;  /* 0x0000000000047805 */ /* 0x000fe4000001ff00 */
[----:B------:R-:W-:-:S02]  /*1360*/  LOP3.LUT R7, R10, 0xf, RZ, 0xc0, !PT ;  /* 0x0000000f0a077812 */ /* 0x000fc400078ec0ff */
[C---:B------:R-:W-:Y:S02]  /*1370*/  LOP3.LUT R8, R10.reuse, 0x7, RZ, 0xc0, !PT ;  /* 0x000000070a087812 */ /* 0x040fe400078ec0ff */
[----:B------:R-:W-:Y:S02]  /*1380*/  LOP3.LUT R9, R10, 0xfffffff0, RZ, 0xc0, !PT ;  /* 0xfffffff00a097812 */ /* 0x000fe400078ec0ff */
[----:B------:R-:W-:Y:S02]  /*1390*/  IADD3.X R6, PT, PT, R6, -0x1, RZ, P1, !PT ;  /* 0xffffffff06067810 */ /* 0x000fe40000ffe4ff */
[----:B------:R-:W-:-:S07]  /*13a0*/  LOP3.LUT R10, R10, 0x3, RZ, 0xc0, !PT ;  /* 0x000000030a0a7812 */ /* 0x000fce00078ec0ff */
.L_x_25:
[----:B------:R-:W-:Y:S01]  /*13b0*/  IADD3 R12, P2, PT, RZ, -R0, RZ ;  /* 0x80000000ff0c7210 */ /* 0x000fe20007f5e0ff */
[----:B------:R-:W-:Y:S01]  /*13c0*/  BSSY.RECONVERGENT B0, `(.L_x_16) ;  /* 0x00000e6000007945 */ /* 0x000fe20003800200 */
[----:B------:R-:W-:Y:S01]  /*13d0*/  SHF.R.S32.HI R11, RZ, 0x1f, R0 ;  /* 0x0000001fff0b7819 */ /* 0x000fe20000011400 */
[----:B------:R-:W-:Y:S01]  /*13e0*/  IMAD.MOV.U32 R20, RZ, RZ, R5 ;  /* 0x000000ffff147224 */ /* 0x000fe200078e0005 */
[----:B------:R-:W-:Y:S02]  /*13f0*/  ISETP.GE.U32.AND P1, PT, R12, R3, PT ;  /* 0x000000030c00720c */ /* 0x000fe40003f26070 */
[----:B------:R-:W-:-:S04]  /*1400*/  IADD3.X R11, PT, PT, RZ, ~R11, RZ, P2, !PT ;  /* 0x8000000bff0b7210 */ /* 0x000fc800017fe4ff */
[----:B------:R-:W-:-:S13]  /*1410*/  ISETP.GE.U32.AND.EX P1, PT, R11, RZ, PT, P1 ;  /* 0x000000ff0b00720c */ /* 0x000fda0003f26110 */
[----:B------:R-:W-:Y:S05]  /*1420*/  @!P1 BRA `(.L_x_17) ;  /* 0x0000000c007c9947 */ /* 0x000fea0003800000 */
[----:B------:R-:W-:Y:S01]  /*1430*/  ISETP.NE.U32.AND P1, PT, R7, RZ, PT ;  /* 0x000000ff0700720c */ /* 0x000fe20003f25070 */
[----:B------:R-:W-:Y:S01]  /*1440*/  BSSY.RECONVERGENT B1, `(.L_x_18) ;  /* 0x0000065000017945 */ /* 0x000fe20003800200 */
[----:B------:R-:W-:Y:S01]  /*1450*/  HFMA2 R22, -RZ, RZ, 0, 0 ;  /* 0x00000000ff167431 */ /* 0x000fe200000001ff */
[----:B------:R-:W-:Y:S02]  /*1460*/  MOV R23, R3 ;  /* 0x0000000300177202 */ /* 0x000fe40000000f00 */
[----:B------:R-:W-:Y:S01]  /*1470*/  ISETP.NE.AND.EX P1, PT, RZ, RZ, PT, P1 ;  /* 0x000000ffff00720c */ /* 0x000fe20003f25310 */
[----:B------:R-:W-:-:S12]  /*1480*/  @P0 BRA `(.L_x_19) ;  /* 0x0000000400800947 */ /* 0x000fd80003800000 */
[----:B------:R-:W-:Y:S01]  /*1490*/  IMAD.MOV.U32 R11, RZ, RZ, R9 ;  /* 0x000000ffff0b7224 */ /* 0x000fe200078e0009 */
[----:B------:R-:W-:Y:S01]  /*14a0*/  MOV R24, R6 ;  /* 0x0000000600187202 */ /* 0x000fe20000000f00 */
[----:B------:R-:W-:Y:S01]  /*14b0*/  IMAD.MOV.U32 R22, RZ, RZ, RZ ;  /* 0x000000ffff167224 */ /* 0x000fe200078e00ff */
[----:B------:R-:W-:-:S07]  /*14c0*/  MOV R23, R3 ;  /* 0x0000000300177202 */ /* 0x000fce0000000f00 */
.L_x_20:
[----:B------:R-:W0:Y:S01]  /*14d0*/  LDCU.64 UR4, c[0x0][0x398] ;  /* 0x00007300ff0477ac */ /* 0x000e220008000a00 */
[----:B------:R-:W1:Y:S01]  /*14e0*/  LDC.64 R12, c[0x0][0x390] ;  /* 0x0000e400ff0c7b82 */ /* 0x000e620000000a00 */
[----:B0-----:R-:W-:Y:S01]  /*14f0*/  IADD3 R14, P2, PT, R23, UR4, RZ ;  /* 0x00000004170e7c10 */ /* 0x001fe2000ff5e0ff */
[----:B------:R-:W0:Y:S03]  /*1500*/  LDCU UR4, c[0x0][0x384] ;  /* 0x00007080ff0477ac */ /* 0x000e260008000800 */
[----:B------:R-:W-:-:S05]  /*1510*/  IADD3.X R15, PT, PT, R22, UR5, RZ, P2, !PT ;  /* 0x00000005160f7c10 */ /* 0x000fca00097fe4ff */
[----:B------:R-:W0:Y:S04]  /*1520*/  LDG.E.S8 R17, desc[UR6][R14.64] ;  /* 0x000000060e117981 */ /* 0x000e28000c1e1300 */
[----:B------:R-:W2:Y:S04]  /*1530*/  LDG.E.S8 R19, desc[UR6][R14.64+0x2] ;  /* 0x000002060e137981 */ /* 0x000ea8000c1e1300 */
[----:B------:R-:W3:Y:S01]  /*1540*/  LDG.E.S8 R25, desc[UR6][R14.64+0x3] ;  /* 0x000003060e197981 */ /* 0x000ee2000c1e1300 */
[----:B0----5:R-:W-:-:S05]  /*1550*/  IMAD R17, R20, UR4, R17 ;  /* 0x0000000414117c24 */ /* 0x021fca000f8e0211 */
[----:B------:R-:W-:-:S05]  /*1560*/  IADD3 R17, PT, PT, R17, -0x30, RZ ;  /* 0xffffffd011117810 */ /* 0x000fca0007ffe0ff */
[----:B-1----:R-:W-:Y:S02]  /*1570*/  IMAD.WIDE R20, R17, 0x4, R12 ;  /* 0x0000000411147825 */ /* 0x002fe400078e020c */
[----:B------:R-:W4:Y:S04]  /*1580*/  LDG.E.S8 R17, desc[UR6][R14.64+0x1] ;  /* 0x000001060e117981 */ /* 0x000f28000c1e1300 */
[----:B------:R-:W4:Y:S02]  /*1590*/  LDG.E R20, desc[UR6][R20.64] ;  /* 0x0000000614147981 */ /* 0x000f24000c1e1900 */
[----:B----4-:R-:W-:-:S05]  /*15a0*/  IMAD R17, R20, UR4, R17 ;  /* 0x0000000414117c24 */ /* 0x010fca000f8e0211 */
[----:B------:R-:W-:-:S05]  /*15b0*/  IADD3 R17, PT, PT, R17, -0x30, RZ ;  /* 0xffffffd011117810 */ /* 0x000fca0007ffe0ff */
[----:B------:R-:W-:-:S06]  /*15c0*/  IMAD.WIDE R16, R17, 0x4, R12 ;  /* 0x0000000411107825 */ /* 0x000fcc00078e020c */
[----:B------:R-:W2:Y:S02]  /*15d0*/  LDG.E R16, desc[UR6][R16.64] ;  /* 0x0000000610107981 */ /* 0x000ea4000c1e1900 */
[----:B--2---:R-:W-:-:S04]  /*15e0*/  IMAD R19, R16, UR4, R19 ;  /* 0x0000000410137c24 */ /* 0x004fc8000f8e0213 */
[----:B------:R-:W-:-:S04]  /*15f0*/  VIADD R19, R19, 0xffffffd0 ;  /* 0xffffffd013137836 */ /* 0x000fc80000000000 */
[----:B------:R-:W-:-:S06]  /*1600*/  IMAD.WIDE R18, R19, 0x4, R12 ;  /* 0x0000000413127825 */ /* 0x000fcc00078e020c */
[----:B------:R-:W3:Y:S02]  /*1610*/  LDG.E R18, desc[UR6][R18.64] ;  /* 0x0000000612127981 */ /* 0x000ee4000c1e1900 */
[----:B---3--:R-:W-:-:S05]  /*1620*/  IMAD R25, R18, UR4, R25 ;  /* 0x0000000412197c24 */ /* 0x008fca000f8e0219 */
[----:B------:R-:W-:Y:S02]  /*1630*/  IADD3 R21, PT, PT, R25, -0x30, RZ ;  /* 0xffffffd019157810 */ /* 0x000fe40007ffe0ff */
[----:B------:R-:W2:Y:S03]  /*1640*/  LDG.E.S8 R25, desc[UR6][R14.64+0x4] ;  /* 0x000004060e197981 */ /* 0x000ea6000c1e1300 */
        /* <DEDUP_REMOVED lines=65> */
[----:B------:R-:W-:-:S04]  /*1a60*/  IADD3 R23, P3, PT, R23, 0x10, RZ ;  /* 0x0000001017177810 */ /* 0x000fc80007f7e0ff */
[----:B------:R-:W-:-:S07]  /*1a70*/  IADD3.X R22, PT, PT, RZ, R22, RZ, P3, !PT ;  /* 0x00000016ff167210 */ /* 0x000fce0001ffe4ff */
[----:B0-----:R-:W-:Y:S05]  /*1a80*/  @P2 BRA `(.L_x_20) ;  /* 0xfffffff800902947 */ /* 0x001fea000383ffff */
.L_x_19:
[----:B------:R-:W-:Y:S05]  /*1a90*/  BSYNC.RECONVERGENT B1 ;  /* 0x0000000000017941 */ /* 0x000fea0003800200 */
.L_x_18:
[----:B------:R-:W-:Y:S05]  /*1aa0*/  @!P1 BRA `(.L_x_17) ;  /* 0x0000000400dc9947 */ /* 0x000fea0003800000 */
[----:B------:R-:W-:Y:S01]  /*1ab0*/  IADD3 R11, P1, PT, R7, -0x1, RZ ;  /* 0xffffffff070b7810 */ /* 0x000fe20007f3e0ff */
[----:B------:R-:W-:Y:S03]  /*1ac0*/  BSSY.RECONVERGENT B1, `(.L_x_21) ;  /* 0x0000036000017945 */ /* 0x000fe60003800200 */
[----:B------:R-:W-:Y:S01]  /*1ad0*/  ISETP.GE.U32.AND P2, PT, R11, 0x7, PT ;  /* 0x000000070b00780c */ /* 0x000fe20003f46070 */
[----:B------:R-:W-:Y:S01]  /*1ae0*/  IMAD.X R11, RZ, RZ, -0x1, P1 ;  /* 0xffffffffff0b7424 */ /* 0x000fe200008e06ff */
[----:B------:R-:W-:-:S04]  /*1af0*/  ISETP.NE.U32.AND P1, PT, R8, RZ, PT ;  /* 0x000000ff0800720c */ /* 0x000fc80003f25070 */
[----:B------:R-:W-:Y:S02]  /*1b00*/  ISETP.GE.U32.AND.EX P2, PT, R11, RZ, PT, P2 ;  /* 0x000000ff0b00720c */ /* 0x000fe40003f46120 */
[----:B------:R-:W-:-:S11]  /*1b10*/  ISETP.NE.AND.EX P1, PT, RZ, RZ, PT, P1 ;  /* 0x000000ffff00720c */ /* 0x000fd60003f25310 */
[----:B------:R-:W-:Y:S05]  /*1b20*/  @!P2 BRA `(.L_x_22) ;  /* 0x0000000000bca947 */ /* 0x000fea0003800000 */
[----:B------:R-:W0:Y:S01]  /*1b30*/  LDCU.64 UR4, c[0x0][0x398] ;  /* 0x00007300ff0477ac */ /* 0x000e220008000a00 */
[----:B------:R-:W1:Y:S01]  /*1b40*/  LDC.64 R12, c[0x0][0x390] ;  /* 0x0000e400ff0c7b82 */ /* 0x000e620000000a00 */
[----:B0-----:R-:W-:Y:S01]  /*1b50*/  IADD3 R16, P2, PT, R23, UR4, RZ ;  /* 0x0000000417107c10 */ /* 0x001fe2000ff5e0ff */
[----:B------:R-:W0:Y:S03]  /*1b60*/  LDCU UR4, c[0x0][0x384] ;  /* 0x00007080ff0477ac */ /* 0x000e260008000800 */
[----:B------:R-:W-:-:S05]  /*1b70*/  IADD3.X R17, PT, PT, R22, UR5, RZ, P2, !PT ;  /* 0x0000000516117c10 */ /* 0x000fca00097fe4ff */
[----:B------:R-:W0:Y:S02]  /*1b80*/  LDG.E.S8 R11, desc[UR6][R16.64] ;  /* 0x00000006100b7981 */ /* 0x000e24000c1e1300 */
[----:B0----5:R-:W-:-:S05]  /*1b90*/  IMAD R11, R20, UR4, R11 ;  /* 0x00000004140b7c24 */ /* 0x021fca000f8e020b */
[----:B------:R-:W-:-:S05]  /*1ba0*/  IADD3 R11, PT, PT, R11, -0x30, RZ ;  /* 0xffffffd00b0b7810 */ /* 0x000fca0007ffe0ff */
[----:B-1----:R-:W-:Y:S02]  /*1bb0*/  IMAD.WIDE R14, R11, 0x4, R12 ;  /* 0x000000040b0e7825 */ /* 0x002fe400078e020c */
[----:B------:R-:W2:Y:S04]  /*1bc0*/  LDG.E.S8 R11, desc[UR6][R16.64+0x1] ;  /* 0x00000106100b7981 */ /* 0x000ea8000c1e1300 */
[----:B------:R-:W2:Y:S02]  /*1bd0*/  LDG.E R14, desc[UR6][R14.64] ;  /* 0x000000060e0e7981 */ /* 0x000ea4000c1e1900 */
[----:B--2---:R-:W-:-:S05]  /*1be0*/  IMAD R11, R14, UR4, R11 ;  /* 0x000000040e0b7c24 */ /* 0x004fca000f8e020b */
        /* <DEDUP_REMOVED lines=35> */
.L_x_22:
[----:B------:R-:W-:Y:S05]  /*1e20*/  BSYNC.RECONVERGENT B1 ;  /* 0x0000000000017941 */ /* 0x000fea0003800200 */
.L_x_21:
[----:B------:R-:W-:Y:S05]  /*1e30*/  @!P1 BRA `(.L_x_17) ;  /* 0x0000000000f89947 */ /* 0x000fea0003800000 */
[----:B------:R-:W-:Y:S01]  /*1e40*/  IADD3 R11, P1, PT, R8, -0x1, RZ ;  /* 0xffffffff080b7810 */ /* 0x000fe20007f3e0ff */
[----:B------:R-:W-:Y:S03]  /*1e50*/  BSSY.RECONVERGENT B1, `(.L_x_23) ;  /* 0x0000022000017945 */ /* 0x000fe60003800200 */
[----:B------:R-:W-:Y:S02]  /*1e60*/  ISETP.GE.U32.AND P2, PT, R11, 0x3, PT ;  /* 0x000000030b00780c */ /* 0x000fe40003f46070 */
[----:B------:R-:W-:Y:S02]  /*1e70*/  IADD3.X R11, PT, PT, RZ, -0x1, RZ, P1, !PT ;  /* 0xffffffffff0b7810 */ /* 0x000fe40000ffe4ff */
[----:B------:R-:W-:Y:S02]  /*1e80*/  ISETP.NE.U32.AND P1, PT, R10, RZ, PT ;  /* 0x000000ff0a00720c */ /* 0x000fe40003f25070 */
[----:B------:R-:W-:-:S02]  /*1e90*/  ISETP.GE.U32.AND.EX P2, PT, R11, RZ, PT, P2 ;  /* 0x000000ff0b00720c */ /* 0x000fc40003f46120 */
[----:B------:R-:W-:-:S11]  /*1ea0*/  ISETP.NE.AND.EX P1, PT, RZ, RZ, PT, P1 ;  /* 0x000000ffff00720c */ /* 0x000fd60003f25310 */
[----:B------:R-:W-:Y:S05]  /*1eb0*/  @!P2 BRA `(.L_x_24) ;  /* 0x00000000006ca947 */ /* 0x000fea0003800000 */
[----:B------:R-:W1:Y:S01]  /*1ec0*/  LDCU.64 UR4, c[0x0][0x398] ;  /* 0x00007300ff0477ac */ /* 0x000e620008000a00 */
[----:B0-----:R-:W0:Y:S01]  /*1ed0*/  LDC.64 R12, c[0x0][0x390] ;  /* 0x0000e400ff0c7b82 */ /* 0x001e220000000a00 */
[----:B-1----:R-:W-:Y:S01]  /*1ee0*/  IADD3 R16, P2, PT, R23, UR4, RZ ;  /* 0x0000000417107c10 */ /* 0x002fe2000ff5e0ff */
[----:B------:R-:W1:Y:S03]  /*1ef0*/  LDCU UR4, c[0x0][0x384] ;  /* 0x00007080ff0477ac */ /* 0x000e660008000800 */
[----:B------:R-:W-:-:S05]  /*1f00*/  IADD3.X R17, PT, PT, R22, UR5, RZ, P2, !PT ;  /* 0x0000000516117c10 */ /* 0x000fca00097fe4ff */
[----:B------:R-:W1:Y:S02]  /*1f10*/  LDG.E.S8 R11, desc[UR6][R16.64] ;  /* 0x00000006100b7981 */ /* 0x000e64000c1e1300 */
[----:B-1---5:R-:W-:-:S05]  /*1f20*/  IMAD R11, R20, UR4, R11 ;  /* 0x00000004140b7c24 */ /* 0x022fca000f8e020b */
[----:B------:R-:W-:-:S05]  /*1f30*/  IADD3 R11, PT, PT, R11, -0x30, RZ ;  /* 0xffffffd00b0b7810 */ /* 0x000fca0007ffe0ff */
[----:B0-----:R-:W-:Y:S02]  /*1f40*/  IMAD.WIDE R20, R11, 0x4, R12 ;  /* 0x000000040b147825 */ /* 0x001fe400078e020c */
        /* <DEDUP_REMOVED lines=18> */
.L_x_24:
[----:B------:R-:W-:Y:S05]  /*2070*/  BSYNC.RECONVERGENT B1 ;  /* 0x0000000000017941 */ /* 0x000fea0003800200 */
.L_x_23:
[----:B------:R-:W-:Y:S05]  /*2080*/  @!P1 BRA `(.L_x_17) ;  /* 0x0000000000649947 */ /* 0x000fea0003800000 */
[----:B------:R-:W0:Y:S01]  /*2090*/  LDCU.64 UR4, c[0x0][0x398] ;  /* 0x00007300ff0477ac */ /* 0x000e220008000a00 */
[----:B------:R-:W2:Y:S08]  /*20a0*/  LDC R18, c[0x0][0x384] ;  /* 0x0000e100ff127b82 */ /* 0x000eb00000000800 */
[----:B------:R-:W3:Y:S01]  /*20b0*/  LDC.64 R14, c[0x0][0x390] ;  /* 0x0000e400ff0e7b82 */ /* 0x000ee20000000a00 */
[----:B01----:R-:W-:-:S04]  /*20c0*/  IADD3 R12, P1, PT, R23, UR4, RZ ;  /* 0x00000004170c7c10 */ /* 0x003fc8000ff3e0ff */
[----:B------:R-:W-:-:S05]  /*20d0*/  IADD3.X R13, PT, PT, R22, UR5, RZ, P1, !PT ;  /* 0x00000005160d7c10 */ /* 0x000fca0008ffe4ff */
[----:B------:R-:W2:Y:S01]  /*20e0*/  LDG.E.S8 R11, desc[UR6][R12.64] ;  /* 0x000000060c0b7981 */ /* 0x000ea2000c1e1300 */
[----:B------:R-:W-:Y:S01]  /*20f0*/  ISETP.NE.U32.AND P1, PT, R10, 0x1, PT ;  /* 0x000000010a00780c */ /* 0x000fe20003f25070 */
[----:B--2--5:R-:W-:-:S05]  /*2100*/  IMAD R11, R20, R18, R11 ;  /* 0x00000012140b7224 */ /* 0x024fca00078e020b */
[----:B------:R-:W-:-:S05]  /*2110*/  IADD3 R11, PT, PT, R11, -0x30, RZ ;  /* 0xffffffd00b0b7810 */ /* 0x000fca0007ffe0ff */
[----:B---3--:R-:W-:-:S06]  /*2120*/  IMAD.WIDE R20, R11, 0x4, R14 ;  /* 0x000000040b147825 */ /* 0x008fcc00078e020e */
[----:B------:R2:W5:Y:S01]  /*2130*/  LDG.E R20, desc[UR6][R20.64] ;  /* 0x0000000614147981 */ /* 0x000562000c1e1900 */
[----:B------:R-:W-:-:S13]  /*2140*/  ISETP.NE.AND.EX P1, PT, RZ, RZ, PT, P1 ;  /* 0x000000ffff00720c */ /* 0x000fda0003f25310 */
[----:B--2---:R-:W-:Y:S05]  /*2150*/  @!P1 BRA `(.L_x_17) ;  /* 0x0000000000309947 */ /* 0x004fea0003800000 */
[----:B------:R-:W2:Y:S01]  /*2160*/  LDG.E.S8 R11, desc[UR6][R12.64+0x1] ;  /* 0x000001060c0b7981 */ /* 0x000ea2000c1e1300 */
[----:B------:R-:W-:-:S04]  /*2170*/  ISETP.NE.U32.AND P1, PT, R10, 0x2, PT ;  /* 0x000000020a00780c */ /* 0x000fc80003f25070 */
[----:B------:R-:W-:Y:S01]  /*2180*/  ISETP.NE.AND.EX P1, PT, RZ, RZ, PT, P1 ;  /* 0x000000ffff00720c */ /* 0x000fe20003f25310 */
[----:B--2--5:R-:W-:-:S05]  /*2190*/  IMAD R11, R20, R18, R11 ;  /* 0x00000012140b7224 */ /* 0x024fca00078e020b */
[----:B------:R-:W-:-:S05]  /*21a0*/  IADD3 R11, PT, PT, R11, -0x30, RZ ;  /* 0xffffffd00b0b7810 */ /* 0x000fca0007ffe0ff */
[----:B------:R-:W-:Y:S02]  /*21b0*/  IMAD.WIDE R16, R11, 0x4, R14 ;  /* 0x000000040b107825 */ /* 0x000fe400078e020e */
[----:B------:R-:W2:Y:S04]  /*21c0*/  @P1 LDG.E.S8 R11, desc[UR6][R12.64+0x2] ;  /* 0x000002060c0b1981 */ /* 0x000ea8000c1e1300 */
[----:B------:R-:W2:Y:S02]  /*21d0*/  LDG.E R20, desc[UR6][R16.64] ;  /* 0x0000000610147981 */ /* 0x000ea4000c1e1900 */
[----:B--2---:R-:W-:-:S04]  /*21e0*/  @P1 IMAD R11, R20, R18, R11 ;  /* 0x00000012140b1224 */ /* 0x004fc800078e020b */
[----:B------:R-:W-:-:S04]  /*21f0*/  @P1 VIADD R11, R11, 0xffffffd0 ;  /* 0xffffffd00b0b1836 */ /* 0x000fc80000000000 */
[----:B------:R-:W-:-:S05]  /*2200*/  @P1 IMAD.WIDE R14, R11, 0x4, R14 ;  /* 0x000000040b0e1825 */ /* 0x000fca00078e020e */
[----:B------:R2:W5:Y:S02]  /*2210*/  @P1 LDG.E R20, desc[UR6][R14.64] ;  /* 0x000000060e141981 */ /* 0x000564000c1e1900 */
.L_x_17:
[----:B------:R-:W-:Y:S05]  /*2220*/  BSYNC.RECONVERGENT B0 ;  /* 0x0000000000007941 */ /* 0x000fea0003800200 */
.L_x_16:
[----:B------:R-:W0:Y:S01]  /*2230*/  LDCU.64 UR4, c[0x0][0x3a0] ;  /* 0x00007400ff0477ac */ /* 0x000e220008000a00 */
[----:B------:R-:W-:Y:S01]  /*2240*/  IADD3 R11, P1, PT, R2, R5, RZ ;  /* 0x00000005020b7210 */ /* 0x000fe20007f3e0ff */
[----:B------:R-:W3:Y:S03]  /*2250*/  LDCU UR8, c[0x0][0x380] ;  /* 0x00007000ff0877ac */ /* 0x000ee60008000800 */
[----:B--2---:R-:W-:Y:S02]  /*2260*/  IADD3.X R14, PT, PT, RZ, R4, RZ, P1, !PT ;  /* 0x00000004ff0e7210 */ /* 0x004fe40000ffe4ff */
[----:B01----:R-:W-:-:S04]  /*2270*/  LEA R12, P1, R11, UR4, 0x2 ;  /* 0x000000040b0c7c11 */ /* 0x003fc8000f8210ff */
[----:B------:R-:W-:Y:S01]  /*2280*/  LEA.HI.X R13, R11, UR5, R14, 0x2, P1 ;  /* 0x000000050b0d7c11 */ /* 0x000fe200088f140e */
[----:B---3--:R-:W-:Y:S01]  /*2290*/  USHF.R.S32.HI UR4, URZ, 0x1f, UR8 ;  /* 0x0000001fff047899 */ /* 0x008fe20008011408 */
[----:B------:R-:W-:-:S03]  /*22a0*/  IADD3 R5, P1, PT, R5, 0x1, RZ ;  /* 0x0000000105057810 */ /* 0x000fc60007f3e0ff */
[----:B-----5:R0:W-:Y:S01]  /*22b0*/  STG.E desc[UR6][R12.64], R20 ;  /* 0x000000140c007986 */ /* 0x0201e2000c101906 */
[----:B------:R-:W-:Y:S02]  /*22c0*/  IADD3.X R4, PT, PT, RZ, R4, RZ, P1, !PT ;  /* 0x00000004ff047210 */ /* 0x000fe40000ffe4ff */
[----:B------:R-:W-:-:S04]  /*22d0*/  ISETP.NE.U32.AND P1, PT, R5, UR8, PT ;  /* 0x0000000805007c0c */ /* 0x000fc8000bf25070 */
[----:B------:R-:W-:-:S13]  /*22e0*/  ISETP.NE.AND.EX P1, PT, R4, UR4, PT, P1 ;  /* 0x0000000404007c0c */ /* 0x000fda000bf25310 */
[----:B0-----:R-:W-:Y:S05]  /*22f0*/  @P1 BRA `(.L_x_25) ;  /* 0xfffffff0002c1947 */ /* 0x001fea000383ffff */
[----:B------:R-:W-:Y:S05]  /*2300*/  EXIT ;  /* 0x000000000000794d */ /* 0x000fea0003800000 */
.L_x_26:
        /* <DEDUP_REMOVED lines=15> */
.L_x_29:


//--------------------- .nv.shared.reserved.0     --------------------------
	.section	.nv.shared.reserved.0,"aw",@nobits
	.weak		__nv_reservedSMEM_offset_0_alias
	.size		__nv_reservedSMEM_offset_0_alias, 0, 64
	.other		__nv_reservedSMEM_offset_0_alias,@"STO_CUDA_RESERVED_SHARED STV_DEFAULT"
__nv_reservedSMEM_offset_0_alias:
	.zero		0
	.zero		64


//--------------------- .nv.constant0._Z20finalStateUsingRedn1iPiij --------------------------
	.section	.nv.constant0._Z20finalStateUsingRedn1iPiij,"a",@progbits
	.sectionflags	@""
	.align	4
.nv.constant0._Z20finalStateUsingRedn1iPiij:
	.zero		920


//--------------------- .nv.constant0._Z19finalStateUsingRedniPiij --------------------------
	.section	.nv.constant0._Z19finalStateUsingRedniPiij,"a",@progbits
	.sectionflags	@""
	.align	4
.nv.constant0._Z19finalStateUsingRedniPiij:
	.zero		920


//--------------------- .nv.constant0._Z15specDFAMatchingiiiPiPcS_ii --------------------------
	.section	.nv.constant0._Z15specDFAMatchingiiiPiPcS_ii,"a",@progbits
	.sectionflags	@""
	.align	4
.nv.constant0._Z15specDFAMatchingiiiPiPcS_ii:
	.zero		944


//--------------------- SYMBOLS --------------------------

	.type		.nv.reservedSmem.offset0,@object
	.size		.nv.reservedSmem.offset0,0x4
